	.target	sm_80

	.elftype	@"ET_EXEC"


//--------------------- .note.nv.tkinfo           --------------------------
	.section	.note.nv.tkinfo,"",@"SHT_NOTE"
	.sectionflags	@"SHF_NOTE_NV_TKINFO"
	.tkinfo
        /*0018*/ 	.word	0x00000002
        /*0030*/ 	.string	""
        /*0030*/ 	.string	"ptxas"
        /*0030*/ 	.string	"Cuda compilation tools, release 13.0, V13.0.88"
        /*0030*/ 	.string	"Build cuda_13.0.r13.0/compiler.36424714_0"
        /*0030*/ 	.string	"-v  -suppress-debug-info  -lineinfo  -arch sm_80 "



//--------------------- .note.nv.cuinfo           --------------------------
	.section	.note.nv.cuinfo,"",@"SHT_NOTE"
	.sectionflags	@"SHF_NOTE_NV_CUINFO"
        /*0018*/ 	.short	0x0002
        /*001a*/ 	.short	0x0050
        /*001c*/ 	.short	0x0082
	.zero		2


//--------------------- .nv.info                  --------------------------
	.section	.nv.info,"",@"SHT_CUDA_INFO"
	.align	4


	//----- nvinfo : EIATTR_REGCOUNT
	.align		4
        /*0000*/ 	.byte	0x04, 0x2f
        /*0002*/ 	.short	(.L_1 - .L_0)
	.align		4
.L_0:
        /*0004*/ 	.word	index@(matmul_kernel)
        /*0008*/ 	.word	0x000000ff


	//----- nvinfo : EIATTR_FRAME_SIZE
	.align		4
.L_1:
        /*000c*/ 	.byte	0x04, 0x11
        /*000e*/ 	.short	(.L_3 - .L_2)
	.align		4
.L_2:
        /*0010*/ 	.word	index@(matmul_kernel)
        /*0014*/ 	.word	0x00000000


	//----- nvinfo : EIATTR_MIN_STACK_SIZE
	.align		4
.L_3:
        /*0018*/ 	.byte	0x04, 0x12
        /*001a*/ 	.short	(.L_5 - .L_4)
	.align		4
.L_4:
        /*001c*/ 	.word	index@(matmul_kernel)
        /*0020*/ 	.word	0x00000000
.L_5:


//--------------------- .nv.info.matmul_kernel    --------------------------
	.section	.nv.info.matmul_kernel,"",@"SHT_CUDA_INFO"
	.sectionflags	@""
	.align	4


	//----- nvinfo : EIATTR_CUDA_API_VERSION
	.align		4
        /*0000*/ 	.byte	0x04, 0x37
        /*0002*/ 	.short	(.L_7 - .L_6)
.L_6:
        /*0004*/ 	.word	0x00000082


	//----- nvinfo : EIATTR_SW2861232_WAR
	.align		4
.L_7:
        /*0008*/ 	.byte	0x01, 0x35
	.zero		2


	//----- nvinfo : EIATTR_PARAM_CBANK
	.align		4
        /*000c*/ 	.byte	0x04, 0x0a
        /*000e*/ 	.short	(.L_9 - .L_8)
	.align		4
.L_8:
        /*0010*/ 	.word	index@(.nv.constant0.matmul_kernel)
        /*0014*/ 	.short	0x0160
        /*0016*/ 	.short	0x0050


	//----- nvinfo : EIATTR_CBANK_PARAM_SIZE
	.align		4
.L_9:
        /*0018*/ 	.byte	0x03, 0x19
        /*001a*/ 	.short	0x0050


	//----- nvinfo : EIATTR_KPARAM_INFO
	.align		4
        /*001c*/ 	.byte	0x04, 0x17
        /*001e*/ 	.short	(.L_11 - .L_10)
.L_10:
        /*0020*/ 	.word	0x00000000
        /*0024*/ 	.short	0x000d
        /*0026*/ 	.short	0x0048
        /*0028*/ 	.byte	0x00, 0xf4, 0x21, 0x00


	//----- nvinfo : EIATTR_KPARAM_INFO
	.align		4
.L_11:
        /*002c*/ 	.byte	0x04, 0x17
        /*002e*/ 	.short	(.L_13 - .L_12)
.L_12:
        /*0030*/ 	.word	0x00000000
        /*0034*/ 	.short	0x000c
        /*0036*/ 	.short	0x0040
        /*0038*/ 	.byte	0x00, 0xf4, 0x21, 0x00


	//----- nvinfo : EIATTR_KPARAM_INFO
	.align		4
.L_13:
        /*003c*/ 	.byte	0x04, 0x17
        /*003e*/ 	.short	(.L_15 - .L_14)
.L_14:
        /*0040*/ 	.word	0x00000000
        /*0044*/ 	.short	0x000b
        /*0046*/ 	.short	0x0038
        /*0048*/ 	.byte	0x00, 0xf0, 0x11, 0x00


	//----- nvinfo : EIATTR_KPARAM_INFO
	.align		4
.L_15:
        /*004c*/ 	.byte	0x04, 0x17
        /*004e*/ 	.short	(.L_17 - .L_16)
.L_16:
        /*0050*/ 	.word	0x00000000
        /*0054*/ 	.short	0x000a
        /*0056*/ 	.short	0x0034
        /*0058*/ 	.byte	0x00, 0xf0, 0x11, 0x00


	//----- nvinfo : EIATTR_KPARAM_INFO
	.align		4
.L_17:
        /*005c*/ 	.byte	0x04, 0x17
        /*005e*/ 	.short	(.L_19 - .L_18)
.L_18:
        /*0060*/ 	.word	0x00000000
        /*0064*/ 	.short	0x0009
        /*0066*/ 	.short	0x0030
        /*0068*/ 	.byte	0x00, 0xf0, 0x11, 0x00


	//----- nvinfo : EIATTR_KPARAM_INFO
	.align		4
.L_19:
        /*006c*/ 	.byte	0x04, 0x17
        /*006e*/ 	.short	(.L_21 - .L_20)
.L_20:
        /*0070*/ 	.word	0x00000000
        /*0074*/ 	.short	0x0008
        /*0076*/ 	.short	0x002c
        /*0078*/ 	.byte	0x00, 0xf0, 0x11, 0x00


	//----- nvinfo : EIATTR_KPARAM_INFO
	.align		4
.L_21:
        /*007c*/ 	.byte	0x04, 0x17
        /*007e*/ 	.short	(.L_23 - .L_22)
.L_22:
        /*0080*/ 	.word	0x00000000
        /*0084*/ 	.short	0x0007
        /*0086*/ 	.short	0x0028
        /*0088*/ 	.byte	0x00, 0xf0, 0x11, 0x00


	//----- nvinfo : EIATTR_KPARAM_INFO
	.align		4
.L_23:
        /*008c*/ 	.byte	0x04, 0x17
        /*008e*/ 	.short	(.L_25 - .L_24)
.L_24:
        /*0090*/ 	.word	0x00000000
        /*0094*/ 	.short	0x0006
        /*0096*/ 	.short	0x0024
        /*0098*/ 	.byte	0x00, 0xf0, 0x11, 0x00


	//----- nvinfo : EIATTR_KPARAM_INFO
	.align		4
.L_25:
        /*009c*/ 	.byte	0x04, 0x17
        /*009e*/ 	.short	(.L_27 - .L_26)
.L_26:
        /*00a0*/ 	.word	0x00000000
        /*00a4*/ 	.short	0x0005
        /*00a6*/ 	.short	0x0020
        /*00a8*/ 	.byte	0x00, 0xf0, 0x11, 0x00


	//----- nvinfo : EIATTR_KPARAM_INFO
	.align		4
.L_27:
        /*00ac*/ 	.byte	0x04, 0x17
        /*00ae*/ 	.short	(.L_29 - .L_28)
.L_28:
        /*00b0*/ 	.word	0x00000000
        /*00b4*/ 	.short	0x0004
        /*00b6*/ 	.short	0x001c
        /*00b8*/ 	.byte	0x00, 0xf0, 0x11, 0x00


	//----- nvinfo : EIATTR_KPARAM_INFO
	.align		4
.L_29:
        /*00bc*/ 	.byte	0x04, 0x17
        /*00be*/ 	.short	(.L_31 - .L_30)
.L_30:
        /*00c0*/ 	.word	0x00000000
        /*00c4*/ 	.short	0x0003
        /*00c6*/ 	.short	0x0018
        /*00c8*/ 	.byte	0x00, 0xf0, 0x11, 0x00


	//----- nvinfo : EIATTR_KPARAM_INFO
	.align		4
.L_31:
        /*00cc*/ 	.byte	0x04, 0x17
        /*00ce*/ 	.short	(.L_33 - .L_32)
.L_32:
        /*00d0*/ 	.word	0x00000000
        /*00d4*/ 	.short	0x0002
        /*00d6*/ 	.short	0x0010
        /*00d8*/ 	.byte	0x00, 0xf4, 0x21, 0x00


	//----- nvinfo : EIATTR_KPARAM_INFO
	.align		4
.L_33:
        /*00dc*/ 	.byte	0x04, 0x17
        /*00de*/ 	.short	(.L_35 - .L_34)
.L_34:
        /*00e0*/ 	.word	0x00000000
        /*00e4*/ 	.short	0x0001
        /*00e6*/ 	.short	0x0008
        /*00e8*/ 	.byte	0x00, 0xf4, 0x21, 0x00


	//----- nvinfo : EIATTR_KPARAM_INFO
	.align		4
.L_35:
        /*00ec*/ 	.byte	0x04, 0x17
        /*00ee*/ 	.short	(.L_37 - .L_36)
.L_36:
        /*00f0*/ 	.word	0x00000000
        /*00f4*/ 	.short	0x0000
        /*00f6*/ 	.short	0x0000
        /*00f8*/ 	.byte	0x00, 0xf4, 0x21, 0x00


	//----- nvinfo : EIATTR_MAXREG_COUNT
	.align		4
.L_37:
        /*00fc*/ 	.byte	0x03, 0x1b
        /*00fe*/ 	.short	0x00ff


	//----- nvinfo : EIATTR_NUM_BARRIERS
	.align		4
        /*0100*/ 	.byte	0x02, 0x4c
        /*0102*/ 	.byte	0x01
	.zero		1


	//----- nvinfo : EIATTR_MERCURY_ISA_VERSION
	.align		4
        /*0104*/ 	.byte	0x03, 0x5f
        /*0106*/ 	.short	0x0000


	//----- nvinfo : EIATTR_EXIT_INSTR_OFFSETS
	.align		4
        /*0108*/ 	.byte	0x04, 0x1c
        /*010a*/ 	.short	(.L_39 - .L_38)


	//   ....[0]....
.L_38:
        /*010c*/ 	.word	0x000070c0


	//   ....[1]....
        /*0110*/ 	.word	0x000070f0


	//----- nvinfo : EIATTR_REQNTID
	.align		4
.L_39:
        /*0114*/ 	.byte	0x04, 0x10
        /*0116*/ 	.short	(.L_41 - .L_40)
.L_40:
        /*0118*/ 	.word	0x00000040
        /*011c*/ 	.word	0x00000001
        /*0120*/ 	.word	0x00000001
.L_41:


//--------------------- .nv.callgraph             --------------------------
	.section	.nv.callgraph,"",@"SHT_CUDA_CALLGRAPH"
	.align	4
	.sectionentsize	8
	.align		4
        /*0000*/ 	.word	0x00000000
	.align		4
        /*0004*/ 	.word	0xffffffff
	.align		4
        /*0008*/ 	.word	0x00000000
	.align		4
        /*000c*/ 	.word	0xfffffffe
	.align		4
        /*0010*/ 	.word	0x00000000
	.align		4
        /*0014*/ 	.word	0xfffffffd
	.align		4
        /*0018*/ 	.word	0x00000000
	.align		4
        /*001c*/ 	.word	0xfffffffc


//--------------------- .nv.rel.action            --------------------------
	.section	.nv.rel.action,"",@"SHT_CUDA_RELOCINFO"
	.align	8
	.sectionentsize	8
        /*0000*/ 	.byte	0x73, 0x00, 0x00, 0x00, 0x00, 0x00, 0x00, 0x00, 0x00, 0x00, 0x00, 0x11, 0x25, 0x00, 0x05, 0x36


//--------------------- .nv.constant0.matmul_kernel --------------------------
	.section	.nv.constant0.matmul_kernel,"a",@progbits
	.sectionflags	@""
	.align	4
.nv.constant0.matmul_kernel:
	.zero		432


//--------------------- .text.matmul_kernel       --------------------------
	.section	.text.matmul_kernel,"ax",@progbits
	.sectioninfo	@"SHI_REGISTERS=255"
	.align	128
        .global         matmul_kernel
        .type           matmul_kernel,@function
        .size           matmul_kernel,(.L_x_4 - matmul_kernel)
        .other          matmul_kernel,@"STO_CUDA_ENTRY STV_DEFAULT"
matmul_kernel:
.text.matmul_kernel:
[----:B------:R-:W-:Y:S02]  /*0000*/  IMAD.MOV.U32 R1, RZ, RZ, c[0x0][0x28] ;  /* 0x00000a00ff017624 */ /* 0x000fe400078e00ff */
[----:B------:R-:W-:Y:S01]  /*0010*/  IMAD.MOV.U32 R6, RZ, RZ, 0x1f ;  /* 0x0000001fff067424 */ /* 0x000fe200078e00ff */
[----:B------:R-:W0:Y:S01]  /*0020*/  S2R R5, SR_CTAID.X ;  /* 0x0000000000057919 */ /* 0x000e220000002500 */
[----:B------:R-:W-:Y:S01]  /*0030*/  IMAD.MOV.U32 R227, RZ, RZ, c[0x0][0x180] ;  /* 0x00006000ffe37624 */ /* 0x000fe200078e00ff */
[----:B------:R-:W-:Y:S01]  /*0040*/  ULDC.64 UR8, c[0x0][0x118] ;  /* 0x0000460000087ab9 */ /* 0x000fe20000000a00 */
[----:B------:R-:W-:Y:S01]  /*0050*/  CS2R R136, SRZ ;  /* 0x0000000000887805 */ /* 0x000fe2000001ff00 */
[----:B------:R-:W-:Y:S01]  /*0060*/  IADD3 R0, R6, c[0x0][0x17c], RZ ;  /* 0x00005f0006007a10 */ /* 0x000fe20007ffe0ff */
[----:B------:R-:W1:Y:S01]  /*0070*/  S2R R42, SR_TID.X ;  /* 0x00000000002a7919 */ /* 0x000e620000002100 */
[----:B------:R-:W-:Y:S01]  /*0080*/  IADD3 R227, R227, 0x7f, RZ ;  /* 0x0000007fe3e37810 */ /* 0x000fe20007ffe0ff */
[----:B------:R-:W-:Y:S01]  /*0090*/  CS2R R138, SRZ ;  /* 0x00000000008a7805 */ /* 0x000fe2000001ff00 */
[----:B------:R-:W-:Y:S01]  /*00a0*/  SHF.R.S32.HI R3, RZ, 0x1f, R0 ;  /* 0x0000001fff037819 */ /* 0x000fe20000011400 */
[----:B------:R-:W-:Y:S01]  /*00b0*/  CS2R R128, SRZ ;  /* 0x0000000000807805 */ /* 0x000fe2000001ff00 */
[----:B------:R-:W-:-:S02]  /*00c0*/  CS2R R130, SRZ ;  /* 0x0000000000827805 */ /* 0x000fc4000001ff00 */
[----:B------:R-:W-:-:S04]  /*00d0*/  LEA.HI R3, R3, R0, RZ, 0x5 ;  /* 0x0000000003037211 */ /* 0x000fc800078f28ff */
[----:B------:R-:W-:-:S05]  /*00e0*/  SHF.R.S32.HI R3, RZ, 0x5, R3 ;  /* 0x00000005ff037819 */ /* 0x000fca0000011403 */
[----:B------:R-:W-:Y:S01]  /*00f0*/  IMAD.SHL.U32 R4, R3, 0x8, RZ ;  /* 0x0000000803047824 */ /* 0x000fe200078e00ff */
[----:B0-----:R-:W-:-:S04]  /*0100*/  IABS R10, R5 ;  /* 0x00000005000a7213 */ /* 0x001fc80000000000 */
[-C--:B------:R-:W-:Y:S02]  /*0110*/  IABS R7, R4.reuse ;  /* 0x0000000400077213 */ /* 0x080fe40000000000 */
[----:B------:R-:W-:Y:S02]  /*0120*/  IABS R11, R4 ;  /* 0x00000004000b7213 */ /* 0x000fe40000000000 */
[----:B------:R-:W0:Y:S01]  /*0130*/  I2F.RP R0, R7 ;  /* 0x0000000700007306 */ /* 0x000e220000209400 */
[C---:B-1----:R-:W-:Y:S02]  /*0140*/  LOP3.LUT R12, R42.reuse, 0x1f, RZ, 0xc0, !PT ;  /* 0x0000001f2a0c7812 */ /* 0x042fe400078ec0ff */
[----:B------:R-:W-:-:S05]  /*0150*/  LOP3.LUT R44, R42, 0x20, RZ, 0xc0, !PT ;  /* 0x000000202a2c7812 */ /* 0x000fca00078ec0ff */
[----:B0-----:R-:W0:Y:S02]  /*0160*/  MUFU.RCP R0, R0 ;  /* 0x0000000000007308 */ /* 0x001e240000001000 */
[----:B0-----:R-:W-:Y:S01]  /*0170*/  IADD3 R2, R0, 0xffffffe, RZ ;  /* 0x0ffffffe00027810 */ /* 0x001fe20007ffe0ff */
[----:B------:R-:W-:-:S05]  /*0180*/  IMAD.MOV R0, RZ, RZ, -R11 ;  /* 0x000000ffff007224 */ /* 0x000fca00078e0a0b */
[----:B------:R0:W1:Y:S02]  /*0190*/  F2I.FTZ.U32.TRUNC.NTZ R3, R2 ;  /* 0x0000000200037305 */ /* 0x000064000021f000 */
[----:B0-----:R-:W-:Y:S02]  /*01a0*/  IMAD.MOV.U32 R2, RZ, RZ, RZ ;  /* 0x000000ffff027224 */ /* 0x001fe400078e00ff */
[----:B-1----:R-:W-:-:S04]  /*01b0*/  IMAD.MOV R8, RZ, RZ, -R3 ;  /* 0x000000ffff087224 */ /* 0x002fc800078e0a03 */
[----:B------:R-:W-:Y:S02]  /*01c0*/  IMAD R9, R8, R7, RZ ;  /* 0x0000000708097224 */ /* 0x000fe400078e02ff */
[----:B------:R-:W-:Y:S02]  /*01d0*/  IMAD.MOV.U32 R8, RZ, RZ, R10 ;  /* 0x000000ffff087224 */ /* 0x000fe400078e000a */
[----:B------:R-:W-:-:S06]  /*01e0*/  IMAD.HI.U32 R3, R3, R9, R2 ;  /* 0x0000000903037227 */ /* 0x000fcc00078e0002 */
[----:B------:R-:W-:-:S04]  /*01f0*/  IMAD.HI.U32 R3, R3, R8, RZ ;  /* 0x0000000803037227 */ /* 0x000fc800078e00ff */
[----:B------:R-:W-:-:S05]  /*0200*/  IMAD R0, R3, R0, R8 ;  /* 0x0000000003007224 */ /* 0x000fca00078e0208 */
[----:B------:R-:W-:-:S13]  /*0210*/  ISETP.GT.U32.AND P1, PT, R7, R0, PT ;  /* 0x000000000700720c */ /* 0x000fda0003f24070 */
[----:B------:R-:W-:Y:S01]  /*0220*/  @!P1 IMAD.IADD R0, R0, 0x1, -R7 ;  /* 0x0000000100009824 */ /* 0x000fe200078e0a07 */
[----:B------:R-:W-:Y:S02]  /*0230*/  @!P1 IADD3 R3, R3, 0x1, RZ ;  /* 0x0000000103039810 */ /* 0x000fe40007ffe0ff */
[----:B------:R-:W-:Y:S02]  /*0240*/  ISETP.NE.AND P1, PT, R4, RZ, PT ;  /* 0x000000ff0400720c */ /* 0x000fe40003f25270 */
[----:B------:R-:W-:Y:S02]  /*0250*/  ISETP.GE.U32.AND P0, PT, R0, R7, PT ;  /* 0x000000070000720c */ /* 0x000fe40003f06070 */
[----:B------:R-:W-:-:S04]  /*0260*/  LOP3.LUT R0, R5, R4, RZ, 0x3c, !PT ;  /* 0x0000000405007212 */ /* 0x000fc800078e3cff */
[----:B------:R-:W-:Y:S02]  /*0270*/  ISETP.GE.AND P2, PT, R0, RZ, PT ;  /* 0x000000ff0000720c */ /* 0x000fe40003f46270 */
[----:B------:R-:W-:-:S05]  /*0280*/  IADD3 R0, R6, c[0x0][0x178], RZ ;  /* 0x00005e0006007a10 */ /* 0x000fca0007ffe0ff */
[----:B------:R-:W-:-:S05]  /*0290*/  @P0 IADD3 R3, R3, 0x1, RZ ;  /* 0x0000000103030810 */ /* 0x000fca0007ffe0ff */
[----:B------:R-:W-:Y:S01]  /*02a0*/  IMAD.MOV.U32 R2, RZ, RZ, R3 ;  /* 0x000000ffff027224 */ /* 0x000fe200078e0003 */
[----:B------:R-:W-:-:S03]  /*02b0*/  SHF.R.S32.HI R3, RZ, 0x1f, R0 ;  /* 0x0000001fff037819 */ /* 0x000fc60000011400 */
[----:B------:R-:W-:Y:S01]  /*02c0*/  @!P2 IMAD.MOV R2, RZ, RZ, -R2 ;  /* 0x000000ffff02a224 */ /* 0x000fe200078e0a02 */
[----:B------:R-:W-:Y:S02]  /*02d0*/  @!P1 LOP3.LUT R2, RZ, R4, RZ, 0x33, !PT ;  /* 0x00000004ff029212 */ /* 0x000fe400078e33ff */
[----:B------:R-:W-:-:S03]  /*02e0*/  LEA.HI R3, R3, R0, RZ, 0x5 ;  /* 0x0000000003037211 */ /* 0x000fc600078f28ff */
[----:B------:R-:W-:Y:S02]  /*02f0*/  IMAD.SHL.U32 R236, R2, 0x8, RZ ;  /* 0x0000000802ec7824 */ /* 0x000fe400078e00ff */
[----:B------:R-:W-:-:S03]  /*0300*/  IMAD.MOV R2, RZ, RZ, -R2 ;  /* 0x000000ffff027224 */ /* 0x000fc600078e0a02 */
[----:B------:R-:W-:Y:S01]  /*0310*/  LEA.HI.SX32 R3, R3, -R236, 0x1b ;  /* 0x800000ec03037211 */ /* 0x000fe200078fdaff */
[----:B------:R-:W-:-:S03]  /*0320*/  IMAD R4, R4, R2, R5 ;  /* 0x0000000204047224 */ /* 0x000fc600078e0205 */
[----:B------:R-:W-:Y:S02]  /*0330*/  IMNMX R11, R3, 0x8, PT ;  /* 0x00000008030b7817 */ /* 0x000fe40003800200 */
[----:B------:R-:W-:Y:S02]  /*0340*/  IABS R9, R4 ;  /* 0x0000000400097213 */ /* 0x000fe40000000000 */
[----:B------:R-:W-:-:S04]  /*0350*/  IABS R7, R11 ;  /* 0x0000000b00077213 */ /* 0x000fc80000000000 */
[----:B------:R-:W0:Y:S08]  /*0360*/  I2F.RP R0, R7 ;  /* 0x0000000700007306 */ /* 0x000e300000209400 */
[----:B0-----:R-:W0:Y:S02]  /*0370*/  MUFU.RCP R0, R0 ;  /* 0x0000000000007308 */ /* 0x001e240000001000 */
[----:B0-----:R-:W-:-:S06]  /*0380*/  IADD3 R3, R0, 0xffffffe, RZ ;  /* 0x0ffffffe00037810 */ /* 0x001fcc0007ffe0ff */
[----:B------:R-:W0:Y:S02]  /*0390*/  F2I.FTZ.U32.TRUNC.NTZ R3, R3 ;  /* 0x0000000300037305 */ /* 0x000e24000021f000 */
[----:B0-----:R-:W-:-:S04]  /*03a0*/  IMAD.MOV R6, RZ, RZ, -R3 ;  /* 0x000000ffff067224 */ /* 0x001fc800078e0a03 */
[----:B------:R-:W-:Y:S01]  /*03b0*/  IMAD.MOV.U32 R2, RZ, RZ, R6 ;  /* 0x000000ffff027224 */ /* 0x000fe200078e0006 */
[----:B------:R-:W-:-:S03]  /*03c0*/  IABS R6, R11 ;  /* 0x0000000b00067213 */ /* 0x000fc60000000000 */
[----:B------:R-:W-:Y:S02]  /*03d0*/  IMAD R5, R2, R7, RZ ;  /* 0x0000000702057224 */ /* 0x000fe400078e02ff */
[----:B------:R-:W-:Y:S02]  /*03e0*/  IMAD.MOV.U32 R2, RZ, RZ, RZ ;  /* 0x000000ffff027224 */ /* 0x000fe400078e00ff */
[----:B------:R-:W-:Y:S02]  /*03f0*/  IMAD.MOV R0, RZ, RZ, -R6 ;  /* 0x000000ffff007224 */ /* 0x000fe400078e0a06 */
        /* <DEDUP_REMOVED lines=9> */
[----:B------:R-:W-:-:S07]  /*0490*/  ISETP.GE.AND P2, PT, R0, RZ, PT ;  /* 0x000000ff0000720c */ /* 0x000fce0003f46270 */
[----:B------:R-:W-:Y:S02]  /*04a0*/  @P0 IADD3 R2, R2, 0x1, RZ ;  /* 0x0000000102020810 */ /* 0x000fe40007ffe0ff */
[----:B------:R-:W-:-:S04]  /*04b0*/  ISETP.GE.AND P0, PT, R227, 0x80, PT ;  /* 0x00000080e300780c */ /* 0x000fc80003f06270 */
[----:B------:R-:W-:Y:S01]  /*04c0*/  @!P2 IMAD.MOV R2, RZ, RZ, -R2 ;  /* 0x000000ffff02a224 */ /* 0x000fe200078e0a02 */
[----:B------:R-:W-:-:S05]  /*04d0*/  @!P1 LOP3.LUT R2, RZ, R11, RZ, 0x33, !PT ;  /* 0x0000000bff029212 */ /* 0x000fca00078e33ff */
[----:B------:R-:W-:Y:S02]  /*04e0*/  IMAD.MOV R0, RZ, RZ, -R2 ;  /* 0x000000ffff007224 */ /* 0x000fe400078e0a02 */
[----:B------:R-:W-:Y:S02]  /*04f0*/  IMAD.SHL.U32 R226, R2, 0x20, RZ ;  /* 0x0000002002e27824 */ /* 0x000fe400078e00ff */
[----:B------:R-:W-:-:S04]  /*0500*/  IMAD R0, R11, R0, R4 ;  /* 0x000000000b007224 */ /* 0x000fc800078e0204 */
[----:B------:R-:W-:Y:S01]  /*0510*/  IMAD.IADD R236, R236, 0x1, R0 ;  /* 0x00000001ecec7824 */ /* 0x000fe200078e0200 */
[----:B------:R-:W-:-:S03]  /*0520*/  SHF.R.U32.HI R0, RZ, 0x5, R42 ;  /* 0x00000005ff007819 */ /* 0x000fc6000001162a */
[----:B------:R-:W-:Y:S01]  /*0530*/  IMAD R236, R236, 0x20, R12 ;  /* 0x00000020ecec7824 */ /* 0x000fe200078e020c */
[----:B------:R-:W-:Y:S01]  /*0540*/  SGXT.U32 R0, R0, 0x1 ;  /* 0x000000010000781a */ /* 0x000fe20000000000 */
[----:B------:R-:W-:Y:S05]  /*0550*/  @!P0 BRA `(.L_x_0) ;  /* 0x0000628000008947 */ /* 0x000fea0003800000 */
[----:B------:R-:W-:Y:S01]  /*0560*/  IABS R2, c[0x0][0x17c] ;  /* 0x00005f0000027a13 */ /* 0x000fe20000000000 */
[----:B------:R-:W-:Y:S01]  /*0570*/  CS2R R144, SRZ ;  /* 0x0000000000907805 */ /* 0x000fe2000001ff00 */
[C---:B------:R-:W-:Y:S01]  /*0580*/  IADD3 R3, R226.reuse, 0x1f, RZ ;  /* 0x0000001fe2037810 */ /* 0x040fe20007ffe0ff */
[----:B------:R-:W-:Y:S01]  /*0590*/  CS2R R146, SRZ ;  /* 0x0000000000927805 */ /* 0x000fe2000001ff00 */
[----:B------:R-:W0:Y:S01]  /*05a0*/  I2F.RP R6, R2 ;  /* 0x0000000200067306 */ /* 0x000e220000209400 */
[C---:B------:R-:W-:Y:S01]  /*05b0*/  IADD3 R12, R226.reuse, 0x1d, RZ ;  /* 0x0000001de20c7810 */ /* 0x040fe20007ffe0ff */
[----:B------:R-:W-:Y:S01]  /*05c0*/  CS2R R136, SRZ ;  /* 0x0000000000887805 */ /* 0x000fe2000001ff00 */
[----:B------:R-:W-:Y:S01]  /*05d0*/  IABS R8, R3 ;  /* 0x0000000300087213 */ /* 0x000fe20000000000 */
[----:B------:R-:W-:Y:S01]  /*05e0*/  CS2R R138, SRZ ;  /* 0x00000000008a7805 */ /* 0x000fe2000001ff00 */
[----:B------:R-:W-:Y:S01]  /*05f0*/  ISETP.GE.AND P5, PT, R3, RZ, PT ;  /* 0x000000ff0300720c */ /* 0x000fe20003fa6270 */
[----:B------:R-:W-:Y:S01]  /*0600*/  CS2R R132, SRZ ;  /* 0x0000000000847805 */ /* 0x000fe2000001ff00 */
[C---:B------:R-:W-:Y:S01]  /*0610*/  IADD3 R13, R226.reuse, 0x1c, RZ ;  /* 0x0000001ce20d7810 */ /* 0x040fe20007ffe0ff */
[----:B------:R-:W-:Y:S01]  /*0620*/  CS2R R134, SRZ ;  /* 0x0000000000867805 */ /* 0x000fe2000001ff00 */
[----:B------:R-:W-:Y:S01]  /*0630*/  IADD3 R14, R226, 0x1b, RZ ;  /* 0x0000001be20e7810 */ /* 0x000fe20007ffe0ff */
[----:B------:R-:W-:Y:S01]  /*0640*/  CS2R R128, SRZ ;  /* 0x0000000000807805 */ /* 0x000fe2000001ff00 */
[----:B------:R-:W-:Y:S01]  /*0650*/  IABS R10, R13 ;  /* 0x0000000d000a7213 */ /* 0x000fe20000000000 */
[----:B------:R-:W-:Y:S01]  /*0660*/  CS2R R130, SRZ ;  /* 0x0000000000827805 */ /* 0x000fe2000001ff00 */
[----:B------:R-:W-:Y:S01]  /*0670*/  ISETP.GE.AND P4, PT, R12, RZ, PT ;  /* 0x000000ff0c00720c */ /* 0x000fe20003f86270 */
[----:B------:R-:W-:Y:S01]  /*0680*/  ULDC UR6, c[0x0][0x18c] ;  /* 0x0000630000067ab9 */ /* 0x000fe20000000800 */
[C---:B------:R-:W-:Y:S01]  /*0690*/  IADD3 R15, R226.reuse, 0x19, RZ ;  /* 0x00000019e20f7810 */ /* 0x040fe20007ffe0ff */
[----:B0-----:R-:W0:Y:S01]  /*06a0*/  MUFU.RCP R6, R6 ;  /* 0x0000000600067308 */ /* 0x001e220000001000 */
[C---:B------:R-:W-:Y:S01]  /*06b0*/  IADD3 R17, R226.reuse, 0x18, RZ ;  /* 0x00000018e2117810 */ /* 0x040fe20007ffe0ff */
[----:B------:R-:W-:Y:S01]  /*06c0*/  ULDC UR7, c[0x0][0x180] ;  /* 0x0000600000077ab9 */ /* 0x000fe20000000800 */
[----:B------:R-:W-:Y:S01]  /*06d0*/  ISETP.GE.AND P3, PT, R13, RZ, PT ;  /* 0x000000ff0d00720c */ /* 0x000fe20003f66270 */
[----:B------:R-:W-:Y:S01]  /*06e0*/  USHF.L.U32 UR6, UR6, 0x7, URZ ;  /* 0x0000000706067899 */ /* 0x000fe2000800063f */
[----:B------:R-:W-:Y:S01]  /*06f0*/  IABS R16, R17 ;  /* 0x0000001100107213 */ /* 0x000fe20000000000 */
[----:B------:R-:W-:Y:S01]  /*0700*/  ULDC.64 UR4, c[0x0][0x168] ;  /* 0x00005a0000047ab9 */ /* 0x000fe20000000a00 */
[----:B------:R-:W-:-:S02]  /*0710*/  IADD3 R20, R226, 0x16, RZ ;  /* 0x00000016e2147810 */ /* 0x000fc40007ffe0ff */
[C---:B------:R-:W-:Y:S02]  /*0720*/  IADD3 R22, R226.reuse, 0x15, RZ ;  /* 0x00000015e2167810 */ /* 0x040fe40007ffe0ff */
[C---:B------:R-:W-:Y:S02]  /*0730*/  IADD3 R24, R226.reuse, 0x11, RZ ;  /* 0x00000011e2187810 */ /* 0x040fe40007ffe0ff */
[----:B------:R-:W-:Y:S02]  /*0740*/  IABS R18, R22 ;  /* 0x0000001600127213 */ /* 0x000fe40000000000 */
[----:B------:R-:W-:Y:S02]  /*0750*/  IADD3 R26, R226, 0x10, RZ ;  /* 0x00000010e21a7810 */ /* 0x000fe40007ffe0ff */
[----:B0-----:R-:W-:Y:S02]  /*0760*/  IADD3 R4, R6, 0xffffffe, RZ ;  /* 0x0ffffffe06047810 */ /* 0x001fe40007ffe0ff */
[----:B------:R-:W-:-:S02]  /*0770*/  IADD3 R6, R226, 0x1e, RZ ;  /* 0x0000001ee2067810 */ /* 0x000fc40007ffe0ff */
[----:B------:R0:W1:Y:S01]  /*0780*/  F2I.FTZ.U32.TRUNC.NTZ R5, R4 ;  /* 0x0000000400057305 */ /* 0x000062000021f000 */
[----:B------:R-:W-:Y:S02]  /*0790*/  IABS R30, c[0x0][0x178] ;  /* 0x00005e00001e7a13 */ /* 0x000fe40000000000 */
[----:B------:R-:W-:Y:S02]  /*07a0*/  IABS R9, R6 ;  /* 0x0000000600097213 */ /* 0x000fe40000000000 */
[----:B------:R-:W-:Y:S02]  /*07b0*/  ISETP.GE.AND P2, PT, R6, RZ, PT ;  /* 0x000000ff0600720c */ /* 0x000fe40003f46270 */
[C---:B------:R-:W-:Y:S01]  /*07c0*/  IADD3 R32, R226.reuse, 0x7, RZ ;  /* 0x00000007e2207810 */ /* 0x040fe20007ffe0ff */
[----:B0-----:R-:W-:Y:S01]  /*07d0*/  IMAD.MOV.U32 R4, RZ, RZ, RZ ;  /* 0x000000ffff047224 */ /* 0x001fe200078e00ff */
[C---:B------:R-:W-:Y:S02]  /*07e0*/  IADD3 R34, R226.reuse, 0x6, RZ ;  /* 0x00000006e2227810 */ /* 0x040fe40007ffe0ff */
[----:B------:R-:W-:-:S02]  /*07f0*/  IADD3 R38, R226, 0x4, RZ ;  /* 0x00000004e2267810 */ /* 0x000fc40007ffe0ff */
[C---:B------:R-:W-:Y:S01]  /*0800*/  IADD3 R36, R226.reuse, 0x5, RZ ;  /* 0x00000005e2247810 */ /* 0x040fe20007ffe0ff */
[--C-:B-1----:R-:W-:Y:S01]  /*0810*/  IMAD.MOV R7, RZ, RZ, -R5.reuse ;  /* 0x000000ffff077224 */ /* 0x102fe200078e0a05 */
[----:B------:R-:W-:Y:S02]  /*0820*/  IADD3 R40, R226, 0x3, RZ ;  /* 0x00000003e2287810 */ /* 0x000fe40007ffe0ff */
[----:B------:R-:W-:Y:S01]  /*0830*/  IABS R45, R38 ;  /* 0x00000026002d7213 */ /* 0x000fe20000000000 */
[----:B------:R-:W-:Y:S01]  /*0840*/  IMAD R7, R7, R2, RZ ;  /* 0x0000000207077224 */ /* 0x000fe200078e02ff */
[----:B------:R-:W-:Y:S02]  /*0850*/  IABS R43, R36 ;  /* 0x00000024002b7213 */ /* 0x000fe40000000000 */
[----:B------:R-:W-:Y:S01]  /*0860*/  IABS R47, R40 ;  /* 0x00000028002f7213 */ /* 0x000fe20000000000 */
[----:B------:R-:W-:Y:S01]  /*0870*/  IMAD.HI.U32 R7, R5, R7, R4 ;  /* 0x0000000705077227 */ /* 0x000fe200078e0004 */
[----:B------:R-:W-:-:S02]  /*0880*/  IABS R51, R226 ;  /* 0x000000e200337213 */ /* 0x000fc40000000000 */
[----:B------:R-:W-:Y:S02]  /*0890*/  IABS R97, R236 ;  /* 0x000000ec00617213 */ /* 0x000fe40000000000 */
[----:B------:R-:W-:Y:S01]  /*08a0*/  LOP3.LUT R188, R42, 0x3f, RZ, 0xc0, !PT ;  /* 0x0000003f2abc7812 */ /* 0x000fe200078ec0ff */
[C---:B------:R-:W-:Y:S01]  /*08b0*/  IMAD.HI.U32 R5, R7.reuse, R8, RZ ;  /* 0x0000000807057227 */ /* 0x040fe200078e00ff */
[C---:B------:R-:W-:Y:S02]  /*08c0*/  LOP3.LUT R237, R0.reuse, 0x7e, RZ, 0xfc, !PT ;  /* 0x0000007e00ed7812 */ /* 0x040fe400078efcff */
[C---:B------:R-:W-:Y:S01]  /*08d0*/  LOP3.LUT R240, R0.reuse, 0x78, RZ, 0xfc, !PT ;  /* 0x0000007800f07812 */ /* 0x040fe200078efcff */
[----:B------:R-:W-:Y:S01]  /*08e0*/  IMAD.MOV R5, RZ, RZ, -R5 ;  /* 0x000000ffff057224 */ /* 0x000fe200078e0a05 */
[C---:B------:R-:W-:Y:S01]  /*08f0*/  LOP3.LUT R243, R0.reuse, 0x72, RZ, 0xfc, !PT ;  /* 0x0000007200f37812 */ /* 0x040fe200078efcff */
[----:B------:R-:W-:Y:S01]  /*0900*/  IMAD.HI.U32 R4, R7, R9, RZ ;  /* 0x0000000907047227 */ /* 0x000fe200078e00ff */
[----:B------:R-:W-:-:S02]  /*0910*/  LOP3.LUT R246, R0, 0x6c, RZ, 0xfc, !PT ;  /* 0x0000006c00f67812 */ /* 0x000fc400078efcff */
[----:B------:R-:W-:Y:S01]  /*0920*/  LOP3.LUT R249, R0, 0x66, RZ, 0xfc, !PT ;  /* 0x0000006600f97812 */ /* 0x000fe200078efcff */
[----:B------:R-:W-:Y:S01]  /*0930*/  IMAD R5, R2, R5, R8 ;  /* 0x0000000502057224 */ /* 0x000fe200078e0208 */
[----:B------:R-:W-:Y:S01]  /*0940*/  IABS R8, R12 ;  /* 0x0000000c00087213 */ /* 0x000fe20000000000 */
[----:B------:R-:W-:Y:S01]  /*0950*/  IMAD.MOV R4, RZ, RZ, -R4 ;  /* 0x000000ffff047224 */ /* 0x000fe200078e0a04 */
[----:B------:R-:W-:Y:S01]  /*0960*/  LOP3.LUT R252, R0, 0x60, RZ, 0xfc, !PT ;  /* 0x0000006000fc7812 */ /* 0x000fe200078efcff */
[C---:B------:R-:W-:Y:S01]  /*0970*/  IMAD.HI.U32 R28, R7.reuse, R47, RZ ;  /* 0x0000002f071c7227 */ /* 0x040fe200078e00ff */
[----:B------:R-:W-:Y:S02]  /*0980*/  ISETP.GT.U32.AND P0, PT, R2, R5, PT ;  /* 0x000000050200720c */ /* 0x000fe40003f04070 */
[----:B------:R-:W-:Y:S01]  /*0990*/  LOP3.LUT R185, R0, 0x5a, RZ, 0xfc, !PT ;  /* 0x0000005a00b97812 */ /* 0x000fe200078efcff */
[----:B------:R-:W-:Y:S01]  /*09a0*/  IMAD R9, R2, R4, R9 ;  /* 0x0000000402097224 */ /* 0x000fe200078e0209 */
[C---:B------:R-:W-:Y:S01]  /*09b0*/  LOP3.LUT R182, R0.reuse, 0x54, RZ, 0xfc, !PT ;  /* 0x0000005400b67812 */ /* 0x040fe200078efcff */
[----:B------:R-:W-:Y:S01]  /*09c0*/  IMAD.HI.U32 R4, R7, R8, RZ ;  /* 0x0000000807047227 */ /* 0x000fe200078e00ff */
[----:B------:R-:W-:-:S02]  /*09d0*/  LOP3.LUT R179, R0, 0x4e, RZ, 0xfc, !PT ;  /* 0x0000004e00b37812 */ /* 0x000fc400078efcff */
[----:B------:R-:W-:Y:S01]  /*09e0*/  ISETP.GT.U32.AND P1, PT, R2, R9, PT ;  /* 0x000000090200720c */ /* 0x000fe20003f24070 */
[----:B------:R-:W-:Y:S01]  /*09f0*/  IMAD.MOV R11, RZ, RZ, -R4 ;  /* 0x000000ffff0b7224 */ /* 0x000fe200078e0a04 */
[C---:B------:R-:W-:Y:S01]  /*0a00*/  LOP3.LUT R176, R0.reuse, 0x48, RZ, 0xfc, !PT ;  /* 0x0000004800b07812 */ /* 0x040fe200078efcff */
[----:B------:R-:W-:Y:S01]  /*0a10*/  IMAD.HI.U32 R4, R7, R10, RZ ;  /* 0x0000000a07047227 */ /* 0x000fe200078e00ff */
[C---:B------:R-:W-:Y:S02]  /*0a20*/  LOP3.LUT R143, R0.reuse, 0x42, RZ, 0xfc, !PT ;  /* 0x00000042008f7812 */ /* 0x040fe400078efcff */
[C---:B------:R-:W-:Y:S01]  /*0a30*/  LOP3.LUT R140, R0.reuse, 0x3c, RZ, 0xfc, !PT ;  /* 0x0000003c008c7812 */ /* 0x040fe200078efcff */
[----:B------:R-:W-:Y:S01]  /*0a40*/  @!P0 IMAD.IADD R5, R5, 0x1, -R2 ;  /* 0x0000000105058824 */ /* 0x000fe200078e0a02 */
[----:B------:R-:W-:Y:S01]  /*0a50*/  LOP3.LUT R125, R0, 0x36, RZ, 0xfc, !PT ;  /* 0x00000036007d7812 */ /* 0x000fe200078efcff */
[C---:B------:R-:W-:Y:S01]  /*0a60*/  IMAD R3, R2.reuse, R11, R8 ;  /* 0x0000000b02037224 */ /* 0x040fe200078e0208 */
[----:B------:R-:W-:Y:S01]  /*0a70*/  IABS R8, R14 ;  /* 0x0000000e00087213 */ /* 0x000fe20000000000 */
[----:B------:R-:W-:Y:S01]  /*0a80*/  IMAD.MOV R11, RZ, RZ, -R4 ;  /* 0x000000ffff0b7224 */ /* 0x000fe200078e0a04 */
[C---:B------:R-:W-:Y:S01]  /*0a90*/  ISETP.GT.U32.AND P0, PT, R2.reuse, R5, PT ;  /* 0x000000050200720c */ /* 0x040fe20003f04070 */
[----:B------:R-:W-:Y:S01]  /*0aa0*/  @!P1 IMAD.IADD R9, R9, 0x1, -R2 ;  /* 0x0000000109099824 */ /* 0x000fe200078e0a02 */
[C---:B------:R-:W-:Y:S01]  /*0ab0*/  ISETP.GT.U32.AND P6, PT, R2.reuse, R3, PT ;  /* 0x000000030200720c */ /* 0x040fe20003fc4070 */
[----:B------:R-:W-:Y:S01]  /*0ac0*/  IMAD R11, R2, R11, R10 ;  /* 0x0000000b020b7224 */ /* 0x000fe200078e020a */
[----:B------:R-:W-:Y:S01]  /*0ad0*/  IADD3 R10, R226, 0x1a, RZ ;  /* 0x0000001ae20a7810 */ /* 0x000fe20007ffe0ff */
[----:B------:R-:W-:Y:S01]  /*0ae0*/  IMAD.HI.U32 R4, R7, R8, RZ ;  /* 0x0000000807047227 */ /* 0x000fe200078e00ff */
[----:B------:R-:W-:-:S02]  /*0af0*/  ISETP.GT.U32.AND P1, PT, R2, R9, PT ;  /* 0x000000090200720c */ /* 0x000fc40003f24070 */
[----:B------:R-:W-:Y:S01]  /*0b00*/  IABS R12, R10 ;  /* 0x0000000a000c7213 */ /* 0x000fe20000000000 */
[----:B------:R-:W-:Y:S01]  /*0b10*/  IMAD.MOV R28, RZ, RZ, -R28 ;  /* 0x000000ffff1c7224 */ /* 0x000fe200078e0a1c */
[----:B------:R-:W-:Y:S01]  /*0b20*/  LOP3.LUT R122, R0, 0x30, RZ, 0xfc, !PT ;  /* 0x00000030007a7812 */ /* 0x000fe200078efcff */
[----:B------:R-:W-:Y:S01]  /*0b30*/  IMAD R94, R188, c[0x0][0x18c], RZ ;  /* 0x00006300bc5e7a24 */ /* 0x000fe200078e02ff */
[----:B------:R-:W-:Y:S01]  /*0b40*/  LOP3.LUT R119, R0, 0x2a, RZ, 0xfc, !PT ;  /* 0x0000002a00777812 */ /* 0x000fe200078efcff */
[--C-:B------:R-:W-:Y:S01]  /*0b50*/  @!P0 IMAD.IADD R5, R5, 0x1, -R2.reuse ;  /* 0x0000000105058824 */ /* 0x100fe200078e0a02 */
[----:B------:R-:W-:Y:S01]  /*0b60*/  ISETP.GE.AND P0, PT, R14, RZ, PT ;  /* 0x000000ff0e00720c */ /* 0x000fe20003f06270 */
[----:B------:R-:W-:Y:S01]  /*0b70*/  @!P6 IMAD.IADD R3, R3, 0x1, -R2 ;  /* 0x000000010303e824 */ /* 0x000fe200078e0a02 */
[----:B------:R-:W-:Y:S01]  /*0b80*/  IABS R14, R15 ;  /* 0x0000000f000e7213 */ /* 0x000fe20000000000 */
[----:B------:R-:W-:Y:S01]  /*0b90*/  IMAD.MOV.U32 R6, RZ, RZ, R5 ;  /* 0x000000ffff067224 */ /* 0x000fe200078e0005 */
[----:B------:R-:W-:Y:S01]  /*0ba0*/  LOP3.LUT R117, R0, 0x26, RZ, 0xfc, !PT ;  /* 0x0000002600757812 */ /* 0x000fe200078efcff */
[----:B------:R-:W-:Y:S01]  /*0bb0*/  IMAD.MOV R5, RZ, RZ, -R4 ;  /* 0x000000ffff057224 */ /* 0x000fe200078e0a04 */
[C---:B------:R-:W-:Y:S01]  /*0bc0*/  ISETP.GT.U32.AND P6, PT, R2.reuse, R3, PT ;  /* 0x000000030200720c */ /* 0x040fe20003fc4070 */
[----:B------:R-:W-:Y:S01]  /*0bd0*/  @!P5 IMAD.MOV R6, RZ, RZ, -R6 ;  /* 0x000000ffff06d224 */ /* 0x000fe200078e0a06 */
[C---:B------:R-:W-:Y:S01]  /*0be0*/  ISETP.GT.U32.AND P5, PT, R2.reuse, R11, PT ;  /* 0x0000000b0200720c */ /* 0x040fe20003fa4070 */
[----:B------:R-:W-:Y:S01]  /*0bf0*/  IMAD R5, R2, R5, R8 ;  /* 0x0000000502057224 */ /* 0x000fe200078e0208 */
[C---:B------:R-:W-:Y:S01]  /*0c00*/  LOP3.LUT R96, R0.reuse, 0x20, RZ, 0xfc, !PT ;  /* 0x0000002000607812 */ /* 0x040fe200078efcff */
[----:B------:R-:W-:Y:S01]  /*0c10*/  IMAD.HI.U32 R4, R7, R12, RZ ;  /* 0x0000000c07047227 */ /* 0x000fe200078e00ff */
[----:B------:R-:W-:-:S02]  /*0c20*/  LOP3.LUT R113, R0, 0x1c, RZ, 0xfc, !PT ;  /* 0x0000001c00717812 */ /* 0x000fc400078efcff */
[----:B------:R-:W-:Y:S01]  /*0c30*/  LOP3.LUT R112, R0, 0x1a, RZ, 0xfc, !PT ;  /* 0x0000001a00707812 */ /* 0x000fe200078efcff */
[--C-:B------:R-:W-:Y:S01]  /*0c40*/  @!P1 IMAD.IADD R9, R9, 0x1, -R2.reuse ;  /* 0x0000000109099824 */ /* 0x100fe200078e0a02 */
[----:B------:R-:W-:Y:S01]  /*0c50*/  ISETP.GE.AND P1, PT, R10, RZ, PT ;  /* 0x000000ff0a00720c */ /* 0x000fe20003f26270 */
[----:B------:R-:W-:Y:S01]  /*0c60*/  IMAD.HI.U32 R10, R7, R14, RZ ;  /* 0x0000000e070a7227 */ /* 0x000fe200078e00ff */
[C---:B------:R-:W-:Y:S02]  /*0c70*/  LOP3.LUT R109, R0.reuse, 0x14, RZ, 0xfc, !PT ;  /* 0x00000014006d7812 */ /* 0x040fe400078efcff */
[----:B------:R-:W-:Y:S01]  /*0c80*/  LOP3.LUT R239, R0, 0x7a, RZ, 0xfc, !PT ;  /* 0x0000007a00ef7812 */ /* 0x000fe200078efcff */
[--C-:B------:R-:W-:Y:S01]  /*0c90*/  @!P6 IMAD.IADD R3, R3, 0x1, -R2.reuse ;  /* 0x000000010303e824 */ /* 0x100fe200078e0a02 */
[----:B------:R-:W-:Y:S01]  /*0ca0*/  ISETP.GT.U32.AND P6, PT, R2, R5, PT ;  /* 0x000000050200720c */ /* 0x000fe20003fc4070 */
[----:B------:R-:W-:Y:S01]  /*0cb0*/  @!P5 IMAD.IADD R11, R11, 0x1, -R2 ;  /* 0x000000010b0bd824 */ /* 0x000fe200078e0a02 */
[C---:B------:R-:W-:Y:S01]  /*0cc0*/  LOP3.LUT R238, R0.reuse, 0x7c, RZ, 0xfc, !PT ;  /* 0x0000007c00ee7812 */ /* 0x040fe200078efcff */
[----:B------:R-:W-:Y:S01]  /*0cd0*/  IMAD.MOV R13, RZ, RZ, -R4 ;  /* 0x000000ffff0d7224 */ /* 0x000fe200078e0a04 */
[----:B------:R-:W-:Y:S01]  /*0ce0*/  LOP3.LUT R106, R0, 0xe, RZ, 0xfc, !PT ;  /* 0x0000000e006a7812 */ /* 0x000fe200078efcff */
[----:B------:R-:W-:Y:S01]  /*0cf0*/  @!P2 IMAD.MOV R9, RZ, RZ, -R9 ;  /* 0x000000ffff09a224 */ /* 0x000fe200078e0a09 */
[----:B------:R-:W-:Y:S01]  /*0d00*/  ISETP.GT.U32.AND P5, PT, R2, R11, PT ;  /* 0x0000000b0200720c */ /* 0x000fe20003fa4070 */
[----:B------:R-:W-:Y:S01]  /*0d10*/  IMAD.MOV.U32 R8, RZ, RZ, R3 ;  /* 0x000000ffff087224 */ /* 0x000fe200078e0003 */
[----:B------:R-:W-:Y:S01]  /*0d20*/  ISETP.GE.AND P2, PT, R15, RZ, PT ;  /* 0x000000ff0f00720c */ /* 0x000fe20003f46270 */
[----:B------:R-:W-:Y:S01]  /*0d30*/  IMAD.MOV R15, RZ, RZ, -R10 ;  /* 0x000000ffff0f7224 */ /* 0x000fe200078e0a0a */
[C---:B------:R-:W-:Y:S01]  /*0d40*/  LOP3.LUT R242, R0.reuse, 0x74, RZ, 0xfc, !PT ;  /* 0x0000007400f27812 */ /* 0x040fe200078efcff */
[----:B------:R-:W-:Y:S01]  /*0d50*/  IMAD.MOV.U32 R10, RZ, RZ, R16 ;  /* 0x000000ffff0a7224 */ /* 0x000fe200078e0010 */
[----:B------:R-:W-:Y:S01]  /*0d60*/  IABS R16, R20 ;  /* 0x0000001400107213 */ /* 0x000fe20000000000 */
[----:B------:R-:W-:Y:S01]  /*0d70*/  @!P6 IMAD.IADD R5, R5, 0x1, -R2 ;  /* 0x000000010505e824 */ /* 0x000fe200078e0a02 */
[----:B------:R-:W-:Y:S01]  /*0d80*/  LOP3.LUT R241, R0, 0x76, RZ, 0xfc, !PT ;  /* 0x0000007600f17812 */ /* 0x000fe200078efcff */
[----:B------:R-:W-:Y:S01]  /*0d90*/  IMAD R3, R2, R13, R12 ;  /* 0x0000000d02037224 */ /* 0x000fe200078e020c */
[----:B------:R-:W-:Y:S01]  /*0da0*/  IADD3 R12, R226, 0x17, RZ ;  /* 0x00000017e20c7810 */ /* 0x000fe20007ffe0ff */
[C---:B------:R-:W-:Y:S01]  /*0db0*/  IMAD R13, R2.reuse, R15, R14 ;  /* 0x0000000f020d7224 */ /* 0x040fe200078e020e */
[----:B------:R-:W-:Y:S01]  /*0dc0*/  ISETP.GT.U32.AND P6, PT, R2, R5, PT ;  /* 0x000000050200720c */ /* 0x000fe20003fc4070 */
[----:B------:R-:W-:Y:S01]  /*0dd0*/  IMAD.HI.U32 R4, R7, R10, RZ ;  /* 0x0000000a07047227 */ /* 0x000fe200078e00ff */
[----:B------:R-:W-:-:S02]  /*0de0*/  IABS R14, R12 ;  /* 0x0000000c000e7213 */ /* 0x000fc40000000000 */
[----:B------:R-:W-:Y:S01]  /*0df0*/  LOP3.LUT R103, R0, 0x8, RZ, 0xfc, !PT ;  /* 0x0000000800677812 */ /* 0x000fe200078efcff */
[----:B------:R-:W-:Y:S01]  /*0e00*/  @!P5 IMAD.IADD R11, R11, 0x1, -R2 ;  /* 0x000000010b0bd824 */ /* 0x000fe200078e0a02 */
[----:B------:R-:W-:Y:S01]  /*0e10*/  ISETP.GT.U32.AND P5, PT, R2, R3, PT ;  /* 0x000000030200720c */ /* 0x000fe20003fa4070 */
[----:B------:R-:W-:Y:S01]  /*0e20*/  IMAD.MOV R15, RZ, RZ, -R4 ;  /* 0x000000ffff0f7224 */ /* 0x000fe200078e0a04 */
[----:B------:R-:W-:Y:S01]  /*0e30*/  LOP3.LUT R245, R0, 0x6e, RZ, 0xfc, !PT ;  /* 0x0000006e00f57812 */ /* 0x000fe200078efcff */
[----:B------:R-:W-:Y:S01]  /*0e40*/  @!P3 IMAD.MOV R11, RZ, RZ, -R11 ;  /* 0x000000ffff0bb224 */ /* 0x000fe200078e0a0b */
[C---:B------:R-:W-:Y:S01]  /*0e50*/  ISETP.GT.U32.AND P3, PT, R2.reuse, R13, PT ;  /* 0x0000000d0200720c */ /* 0x040fe20003f64070 */
[----:B------:R-:W-:Y:S01]  /*0e60*/  IMAD R15, R2, R15, R10 ;  /* 0x0000000f020f7224 */ /* 0x000fe200078e020a */
[C---:B------:R-:W-:Y:S01]  /*0e70*/  LOP3.LUT R244, R0.reuse, 0x70, RZ, 0xfc, !PT ;  /* 0x0000007000f47812 */ /* 0x040fe200078efcff */
[----:B------:R-:W-:Y:S01]  /*0e80*/  @!P6 IMAD.IADD R5, R5, 0x1, -R2 ;  /* 0x000000010505e824 */ /* 0x000fe200078e0a02 */
[----:B------:R-:W-:Y:S01]  /*0e90*/  LOP3.LUT R100, R0, 0x2, RZ, 0xfc, !PT ;  /* 0x0000000200647812 */ /* 0x000fe200078efcff */
[----:B------:R-:W-:Y:S01]  /*0ea0*/  IMAD.HI.U32 R4, R7, R14, RZ ;  /* 0x0000000e07047227 */ /* 0x000fe200078e00ff */
[----:B------:R-:W-:-:S02]  /*0eb0*/  ISETP.GT.U32.AND P6, PT, R2, R15, PT ;  /* 0x0000000f0200720c */ /* 0x000fc40003fc4070 */
[C---:B------:R-:W-:Y:S01]  /*0ec0*/  LOP3.LUT R248, R0.reuse, 0x68, RZ, 0xfc, !PT ;  /* 0x0000006800f87812 */ /* 0x040fe200078efcff */
[--C-:B------:R-:W-:Y:S01]  /*0ed0*/  @!P5 IMAD.IADD R3, R3, 0x1, -R2.reuse ;  /* 0x000000010303d824 */ /* 0x100fe200078e0a02 */
[C---:B------:R-:W-:Y:S01]  /*0ee0*/  LOP3.LUT R247, R0.reuse, 0x6a, RZ, 0xfc, !PT ;  /* 0x0000006a00f77812 */ /* 0x040fe200078efcff */
[----:B------:R-:W-:Y:S01]  /*0ef0*/  IMAD.MOV.U32 R10, RZ, RZ, R5 ;  /* 0x000000ffff0a7224 */ /* 0x000fe200078e0005 */
[----:B------:R-:W-:Y:S01]  /*0f00*/  LOP3.LUT R101, R0, 0x4, RZ, 0xfc, !PT ;  /* 0x0000000400657812 */ /* 0x000fe200078efcff */
[----:B------:R-:W-:Y:S01]  /*0f10*/  @!P3 IMAD.IADD R13, R13, 0x1, -R2 ;  /* 0x000000010d0db824 */ /* 0x000fe200078e0a02 */
[C---:B------:R-:W-:Y:S01]  /*0f20*/  ISETP.GT.U32.AND P5, PT, R2.reuse, R3, PT ;  /* 0x000000030200720c */ /* 0x040fe20003fa4070 */
[----:B------:R-:W-:Y:S01]  /*0f30*/  @!P4 IMAD.MOV R8, RZ, RZ, -R8 ;  /* 0x000000ffff08c224 */ /* 0x000fe200078e0a08 */
[----:B------:R-:W-:Y:S01]  /*0f40*/  ISETP.GE.AND P4, PT, R17, RZ, PT ;  /* 0x000000ff1100720c */ /* 0x000fe20003f86270 */
[----:B------:R-:W-:Y:S01]  /*0f50*/  IMAD.HI.U32 R5, R7, R16, RZ ;  /* 0x0000001007057227 */ /* 0x000fe200078e00ff */
[----:B------:R-:W-:-:S02]  /*0f60*/  ISETP.GT.U32.AND P3, PT, R2, R13, PT ;  /* 0x0000000d0200720c */ /* 0x000fc40003f64070 */
[C---:B------:R-:W-:Y:S01]  /*0f70*/  LOP3.LUT R102, R0.reuse, 0x6, RZ, 0xfc, !PT ;  /* 0x0000000600667812 */ /* 0x040fe200078efcff */
[----:B------:R-:W-:Y:S01]  /*0f80*/  @!P6 IMAD.IADD R15, R15, 0x1, -R2 ;  /* 0x000000010f0fe824 */ /* 0x000fe200078e0a02 */
[C---:B------:R-:W-:Y:S01]  /*0f90*/  LOP3.LUT R104, R0.reuse, 0xa, RZ, 0xfc, !PT ;  /* 0x0000000a00687812 */ /* 0x040fe200078efcff */
[----:B------:R-:W-:Y:S01]  /*0fa0*/  IMAD.MOV R17, RZ, RZ, -R4 ;  /* 0x000000ffff117224 */ /* 0x000fe200078e0a04 */
[----:B------:R-:W-:Y:S01]  /*0fb0*/  LOP3.LUT R105, R0, 0xc, RZ, 0xfc, !PT ;  /* 0x0000000c00697812 */ /* 0x000fe200078efcff */
[----:B------:R-:W-:Y:S01]  /*0fc0*/  @!P0 IMAD.MOV R10, RZ, RZ, -R10 ;  /* 0x000000ffff0a8224 */ /* 0x000fe200078e0a0a */
[----:B------:R-:W-:Y:S01]  /*0fd0*/  ISETP.GE.AND P0, PT, R12, RZ, PT ;  /* 0x000000ff0c00720c */ /* 0x000fe20003f06270 */
[----:B------:R-:W-:Y:S01]  /*0fe0*/  IMAD.HI.U32 R12, R7, R18, RZ ;  /* 0x00000012070c7227 */ /* 0x000fe200078e00ff */
[----:B------:R-:W-:Y:S02]  /*0ff0*/  ISETP.GT.U32.AND P6, PT, R2, R15, PT ;  /* 0x0000000f0200720c */ /* 0x000fe40003fc4070 */
[C---:B------:R-:W-:Y:S01]  /*1000*/  LOP3.LUT R107, R0.reuse, 0x10, RZ, 0xfc, !PT ;  /* 0x00000010006b7812 */ /* 0x040fe200078efcff */
[----:B------:R-:W-:Y:S01]  /*1010*/  IMAD.MOV R19, RZ, RZ, -R5 ;  /* 0x000000ffff137224 */ /* 0x000fe200078e0a05 */
[----:B------:R-:W-:Y:S01]  /*1020*/  LOP3.LUT R108, R0, 0x12, RZ, 0xfc, !PT ;  /* 0x00000012006c7812 */ /* 0x000fe200078efcff */
[----:B------:R-:W-:Y:S01]  /*1030*/  @!P5 IMAD.IADD R3, R3, 0x1, -R2 ;  /* 0x000000010303d824 */ /* 0x000fe200078e0a02 */
[----:B------:R-:W-:Y:S01]  /*1040*/  ISETP.GE.AND P5, PT, R20, RZ, PT ;  /* 0x000000ff1400720c */ /* 0x000fe20003fa6270 */
[----:B------:R-:W-:Y:S01]  /*1050*/  IMAD R5, R2, R17, R14 ;  /* 0x0000001102057224 */ /* 0x000fe200078e020e */
[----:B------:R-:W-:Y:S01]  /*1060*/  IADD3 R20, R226, 0x13, RZ ;  /* 0x00000013e2147810 */ /* 0x000fe20007ffe0ff */
[----:B------:R-:W-:Y:S01]  /*1070*/  IMAD.MOV R21, RZ, RZ, -R12 ;  /* 0x000000ffff157224 */ /* 0x000fe200078e0a0c */
[----:B------:R-:W-:Y:S01]  /*1080*/  LOP3.LUT R110, R0, 0x16, RZ, 0xfc, !PT ;  /* 0x00000016006e7812 */ /* 0x000fe200078efcff */
[C---:B------:R-:W-:Y:S01]  /*1090*/  IMAD R17, R2.reuse, R19, R16 ;  /* 0x0000001302117224 */ /* 0x040fe200078e0210 */
[----:B------:R-:W-:Y:S01]  /*10a0*/  IABS R16, R24 ;  /* 0x0000001800107213 */ /* 0x000fe20000000000 */
[----:B------:R-:W-:Y:S01]  /*10b0*/  @!P3 IMAD.IADD R13, R13, 0x1, -R2 ;  /* 0x000000010d0db824 */ /* 0x000fe200078e0a02 */
[----:B------:R-:W-:Y:S01]  /*10c0*/  ISETP.GT.U32.AND P3, PT, R2, R5, PT ;  /* 0x000000050200720c */ /* 0x000fe20003f64070 */
[----:B------:R-:W-:Y:S01]  /*10d0*/  IMAD.MOV.U32 R12, RZ, RZ, R3 ;  /* 0x000000ffff0c7224 */ /* 0x000fe200078e0003 */
[----:B------:R-:W-:Y:S01]  /*10e0*/  IADD3 R3, R226, 0x14, RZ ;  /* 0x00000014e2037810 */ /* 0x000fe20007ffe0ff */
[C---:B------:R-:W-:Y:S01]  /*10f0*/  IMAD R19, R2.reuse, R21, R18 ;  /* 0x0000001502137224 */ /* 0x040fe200078e0212 */
[----:B------:R-:W-:Y:S01]  /*1100*/  IABS R21, R20 ;  /* 0x0000001400157213 */ /* 0x000fe20000000000 */
[----:B------:R-:W-:Y:S01]  /*1110*/  @!P1 IMAD.MOV R12, RZ, RZ, -R12 ;  /* 0x000000ffff0c9224 */ /* 0x000fe200078e0a0c */
[C---:B------:R-:W-:Y:S01]  /*1120*/  ISETP.GT.U32.AND P1, PT, R2.reuse, R17, PT ;  /* 0x000000110200720c */ /* 0x040fe20003f24070 */
[----:B------:R-:W-:Y:S01]  /*1130*/  @!P6 IMAD.IADD R15, R15, 0x1, -R2 ;  /* 0x000000010f0fe824 */ /* 0x000fe200078e0a02 */
[----:B------:R-:W-:Y:S01]  /*1140*/  ISETP.GT.U32.AND P6, PT, R2, R19, PT ;  /* 0x000000130200720c */ /* 0x000fe20003fc4070 */
[----:B------:R-:W-:Y:S01]  /*1150*/  IMAD.HI.U32 R4, R7, R21, RZ ;  /* 0x0000001507047227 */ /* 0x000fe200078e00ff */
[----:B------:R-:W-:-:S02]  /*1160*/  IABS R14, R3 ;  /* 0x00000003000e7213 */ /* 0x000fc40000000000 */
[----:B------:R-:W-:Y:S01]  /*1170*/  IABS R18, R26 ;  /* 0x0000001a00127213 */ /* 0x000fe20000000000 */
        /* <DEDUP_REMOVED lines=8> */
[----:B------:R-:W-:Y:S01]  /*1200*/  LOP3.LUT R115, R0, 0x22, RZ, 0xfc, !PT ;  /* 0x0000002200737812 */ /* 0x000fe200078efcff */
[----:B------:R-:W-:Y:S01]  /*1210*/  IMAD.MOV R3, RZ, RZ, -R3 ;  /* 0x000000ffff037224 */ /* 0x000fe200078e0a03 */
[----:B------:R-:W-:Y:S01]  /*1220*/  ISETP.GT.U32.AND P6, PT, R2, R17, PT ;  /* 0x000000110200720c */ /* 0x000fe20003fc4070 */
[----:B------:R-:W-:Y:S01]  /*1230*/  IMAD.MOV R4, RZ, RZ, -R4 ;  /* 0x000000ffff047224 */ /* 0x000fe200078e0a04 */
[----:B------:R-:W-:Y:S01]  /*1240*/  LOP3.LUT R116, R0, 0x24, RZ, 0xfc, !PT ;  /* 0x0000002400747812 */ /* 0x000fe200078efcff */
[----:B------:R-:W-:Y:S01]  /*1250*/  IMAD R3, R2, R3, R14 ;  /* 0x0000000302037224 */ /* 0x000fe200078e020e */
[----:B------:R-:W-:Y:S01]  /*1260*/  LOP3.LUT R118, R0, 0x28, RZ, 0xfc, !PT ;  /* 0x0000002800767812 */ /* 0x000fe200078efcff */
[----:B------:R-:W-:Y:S01]  /*1270*/  @!P2 IMAD.MOV R13, RZ, RZ, -R13 ;  /* 0x000000ffff0da224 */ /* 0x000fe200078e0a0d */
[----:B------:R-:W-:Y:S01]  /*1280*/  ISETP.GE.AND P2, PT, R22, RZ, PT ;  /* 0x000000ff1600720c */ /* 0x000fe20003f46270 */
[----:B------:R-:W-:Y:S01]  /*1290*/  IMAD R21, R2, R4, R21 ;  /* 0x0000000402157224 */ /* 0x000fe200078e0215 */
[----:B------:R-:W-:Y:S01]  /*12a0*/  IADD3 R22, R226, 0x12, RZ ;  /* 0x00000012e2167810 */ /* 0x000fe20007ffe0ff */
[--C-:B------:R-:W-:Y:S01]  /*12b0*/  @!P1 IMAD.IADD R5, R5, 0x1, -R2.reuse ;  /* 0x0000000105059824 */ /* 0x100fe200078e0a02 */
[C---:B------:R-:W-:Y:S01]  /*12c0*/  ISETP.GT.U32.AND P1, PT, R2.reuse, R3, PT ;  /* 0x000000030200720c */ /* 0x040fe20003f24070 */
[----:B------:R-:W-:Y:S01]  /*12d0*/  @!P4 IMAD.MOV R15, RZ, RZ, -R15 ;  /* 0x000000ffff0fc224 */ /* 0x000fe200078e0a0f */
[----:B------:R-:W-:Y:S01]  /*12e0*/  IABS R23, R22 ;  /* 0x0000001600177213 */ /* 0x000fe20000000000 */
[----:B------:R-:W-:Y:S01]  /*12f0*/  @!P6 IMAD.IADD R17, R17, 0x1, -R2 ;  /* 0x000000011111e824 */ /* 0x000fe200078e0a02 */
[C---:B------:R-:W-:Y:S01]  /*1300*/  ISETP.GT.U32.AND P6, PT, R2.reuse, R21, PT ;  /* 0x000000150200720c */ /* 0x040fe20003fc4070 */
[----:B------:R-:W-:Y:S01]  /*1310*/  IMAD.MOV.U32 R14, RZ, RZ, R5 ;  /* 0x000000ffff0e7224 */ /* 0x000fe200078e0005 */
[----:B------:R-:W-:Y:S01]  /*1320*/  ISETP.GT.U32.AND P4, PT, R2, R19, PT ;  /* 0x000000130200720c */ /* 0x000fe20003f84070 */
[----:B------:R-:W-:Y:S01]  /*1330*/  IMAD.HI.U32 R4, R7, R23, RZ ;  /* 0x0000001707047227 */ /* 0x000fe200078e00ff */
[----:B------:R-:W-:-:S02]  /*1340*/  LOP3.LUT R120, R0, 0x2c, RZ, 0xfc, !PT ;  /* 0x0000002c00787812 */ /* 0x000fc400078efcff */
[C---:B------:R-:W-:Y:S01]  /*1350*/  LOP3.LUT R121, R0.reuse, 0x2e, RZ, 0xfc, !PT ;  /* 0x0000002e00797812 */ /* 0x040fe200078efcff */
[----:B------:R-:W-:Y:S01]  /*1360*/  IMAD.MOV R4, RZ, RZ, -R4 ;  /* 0x000000ffff047224 */ /* 0x000fe200078e0a04 */
[----:B------:R-:W-:Y:S01]  /*1370*/  LOP3.LUT R123, R0, 0x32, RZ, 0xfc, !PT ;  /* 0x00000032007b7812 */ /* 0x000fe200078efcff */
[--C-:B------:R-:W-:Y:S01]  /*1380*/  @!P1 IMAD.IADD R3, R3, 0x1, -R2.reuse ;  /* 0x0000000103039824 */ /* 0x100fe200078e0a02 */
[----:B------:R-:W-:Y:S01]  /*1390*/  ISETP.GE.AND P1, PT, R22, RZ, PT ;  /* 0x000000ff1600720c */ /* 0x000fe20003f26270 */
[----:B------:R-:W-:Y:S01]  /*13a0*/  IMAD R23, R2, R4, R23 ;  /* 0x0000000402177224 */ /* 0x000fe200078e0217 */
[----:B------:R-:W-:Y:S01]  /*13b0*/  IADD3 R22, R226, 0xb, RZ ;  /* 0x0000000be2167810 */ /* 0x000fe20007ffe0ff */
[----:B------:R-:W-:Y:S01]  /*13c0*/  @!P6 IMAD.IADD R21, R21, 0x1, -R2 ;  /* 0x000000011515e824 */ /* 0x000fe200078e0a02 */
[----:B------:R-:W-:Y:S01]  /*13d0*/  ISETP.GT.U32.AND P6, PT, R2, R3, PT ;  /* 0x000000030200720c */ /* 0x000fe20003fc4070 */
[----:B------:R-:W-:Y:S01]  /*13e0*/  IMAD.HI.U32 R4, R7, R16, RZ ;  /* 0x0000001007047227 */ /* 0x000fe200078e00ff */
[----:B------:R-:W-:-:S02]  /*13f0*/  IABS R35, R22 ;  /* 0x0000001600237213 */ /* 0x000fc40000000000 */
[C---:B------:R-:W-:Y:S01]  /*1400*/  LOP3.LUT R124, R0.reuse, 0x34, RZ, 0xfc, !PT ;  /* 0x00000034007c7812 */ /* 0x040fe200078efcff */
[----:B------:R-:W-:Y:S01]  /*1410*/  IMAD.HI.U32 R5, R7, R18, RZ ;  /* 0x0000001207057227 */ /* 0x000fe200078e00ff */
[C---:B------:R-:W-:Y:S02]  /*1420*/  LOP3.LUT R126, R0.reuse, 0x38, RZ, 0xfc, !PT ;  /* 0x00000038007e7812 */ /* 0x040fe400078efcff */
[C---:B------:R-:W-:Y:S01]  /*1430*/  LOP3.LUT R127, R0.reuse, 0x3a, RZ, 0xfc, !PT ;  /* 0x0000003a007f7812 */ /* 0x040fe200078efcff */
[----:B------:R-:W-:Y:S01]  /*1440*/  IMAD.MOV R25, RZ, RZ, -R4 ;  /* 0x000000ffff197224 */ /* 0x000fe200078e0a04 */
[C---:B------:R-:W-:Y:S01]  /*1450*/  LOP3.LUT R141, R0.reuse, 0x3e, RZ, 0xfc, !PT ;  /* 0x0000003e008d7812 */ /* 0x040fe200078efcff */
[----:B------:R-:W-:Y:S01]  /*1460*/  IMAD.MOV R27, RZ, RZ, -R5 ;  /* 0x000000ffff1b7224 */ /* 0x000fe200078e0a05 */
[----:B------:R-:W-:Y:S01]  /*1470*/  LOP3.LUT R142, R0, 0x40, RZ, 0xfc, !PT ;  /* 0x00000040008e7812 */ /* 0x000fe200078efcff */
[----:B------:R-:W-:Y:S01]  /*1480*/  @!P5 IMAD.MOV R17, RZ, RZ, -R17 ;  /* 0x000000ffff11d224 */ /* 0x000fe200078e0a11 */
[C---:B------:R-:W-:Y:S01]  /*1490*/  ISETP.GT.U32.AND P5, PT, R2.reuse, R23, PT ;  /* 0x000000170200720c */ /* 0x040fe20003fa4070 */
[----:B------:R-:W-:Y:S01]  /*14a0*/  IMAD R5, R2, R25, R16 ;  /* 0x0000001902057224 */ /* 0x000fe200078e0210 */
[C---:B------:R-:W-:Y:S01]  /*14b0*/  LOP3.LUT R174, R0.reuse, 0x44, RZ, 0xfc, !PT ;  /* 0x0000004400ae7812 */ /* 0x040fe200078efcff */
[--C-:B------:R-:W-:Y:S01]  /*14c0*/  @!P6 IMAD.IADD R3, R3, 0x1, -R2.reuse ;  /* 0x000000010303e824 */ /* 0x100fe200078e0a02 */
[----:B------:R-:W-:Y:S01]  /*14d0*/  LOP3.LUT R175, R0, 0x46, RZ, 0xfc, !PT ;  /* 0x0000004600af7812 */ /* 0x000fe200078efcff */
[----:B------:R-:W-:Y:S01]  /*14e0*/  @!P4 IMAD.IADD R19, R19, 0x1, -R2 ;  /* 0x000000011313c824 */ /* 0x000fe200078e0a02 */
[C---:B------:R-:W-:Y:S01]  /*14f0*/  ISETP.GT.U32.AND P6, PT, R2.reuse, R5, PT ;  /* 0x000000050200720c */ /* 0x040fe20003fc4070 */
[----:B------:R-:W-:Y:S01]  /*1500*/  IMAD R25, R2, R27, R18 ;  /* 0x0000001b02197224 */ /* 0x000fe200078e0212 */
[----:B------:R-:W-:Y:S01]  /*1510*/  ISETP.GE.AND P4, PT, R20, RZ, PT ;  /* 0x000000ff1400720c */ /* 0x000fe20003f86270 */
[----:B------:R-:W-:Y:S01]  /*1520*/  IMAD.MOV.U32 R16, RZ, RZ, R3 ;  /* 0x000000ffff107224 */ /* 0x000fe200078e0003 */
[C---:B------:R-:W-:Y:S01]  /*1530*/  IADD3 R20, R226.reuse, 0xf, RZ ;  /* 0x0000000fe2147810 */ /* 0x040fe20007ffe0ff */
[----:B------:R-:W-:Y:S01]  /*1540*/  @!P0 IMAD.MOV R14, RZ, RZ, -R14 ;  /* 0x000000ffff0e8224 */ /* 0x000fe200078e0a0e */
[----:B------:R-:W-:Y:S01]  /*1550*/  IADD3 R18, R226, 0xe, RZ ;  /* 0x0000000ee2127810 */ /* 0x000fe20007ffe0ff */
[----:B------:R-:W-:Y:S01]  /*1560*/  @!P5 IMAD.IADD R23, R23, 0x1, -R2 ;  /* 0x000000011717d824 */ /* 0x000fe200078e0a02 */
[----:B------:R-:W-:Y:S01]  /*1570*/  IABS R27, R20 ;  /* 0x00000014001b7213 */ /* 0x000fe20000000000 */
[----:B------:R-:W-:Y:S01]  /*1580*/  @!P3 IMAD.MOV R16, RZ, RZ, -R16 ;  /* 0x000000ffff10b224 */ /* 0x000fe200078e0a10 */
[C---:B------:R-:W-:Y:S01]  /*1590*/  ISETP.GT.U32.AND P5, PT, R2.reuse, R25, PT ;  /* 0x000000190200720c */ /* 0x040fe20003fa4070 */
[----:B------:R-:W-:Y:S01]  /*15a0*/  @!P2 IMAD.MOV R19, RZ, RZ, -R19 ;  /* 0x000000ffff13a224 */ /* 0x000fe200078e0a13 */
[C---:B------:R-:W-:Y:S01]  /*15b0*/  ISETP.GT.U32.AND P0, PT, R2.reuse, R21, PT ;  /* 0x000000150200720c */ /* 0x040fe20003f04070 */
[----:B------:R-:W-:Y:S01]  /*15c0*/  @!P6 IMAD.IADD R5, R5, 0x1, -R2 ;  /* 0x000000010505e824 */ /* 0x000fe200078e0a02 */
[----:B------:R-:W-:Y:S01]  /*15d0*/  ISETP.GT.U32.AND P6, PT, R2, R23, PT ;  /* 0x000000170200720c */ /* 0x000fe20003fc4070 */
[----:B------:R-:W-:Y:S01]  /*15e0*/  IMAD.HI.U32 R3, R7, R27, RZ ;  /* 0x0000001b07037227 */ /* 0x000fe200078e00ff */
[----:B------:R-:W-:-:S02]  /*15f0*/  IABS R29, R18 ;  /* 0x00000012001d7213 */ /* 0x000fc40000000000 */
[----:B------:R-:W-:Y:S01]  /*1600*/  ISETP.GT.U32.AND P3, PT, R2, R5, PT ;  /* 0x000000050200720c */ /* 0x000fe20003f64070 */
[----:B------:R-:W-:Y:S01]  /*1610*/  IMAD.MOV R3, RZ, RZ, -R3 ;  /* 0x000000ffff037224 */ /* 0x000fe200078e0a03 */
[----:B------:R-:W-:Y:S01]  /*1620*/  ISETP.GE.AND P2, PT, R24, RZ, PT ;  /* 0x000000ff1800720c */ /* 0x000fe20003f46270 */
[----:B------:R-:W-:Y:S01]  /*1630*/  IMAD.HI.U32 R4, R7, R29, RZ ;  /* 0x0000001d07047227 */ /* 0x000fe200078e00ff */
[C---:B------:R-:W-:Y:S02]  /*1640*/  LOP3.LUT R177, R0.reuse, 0x4a, RZ, 0xfc, !PT ;  /* 0x0000004a00b17812 */ /* 0x040fe400078efcff */
[----:B------:R-:W-:Y:S01]  /*1650*/  LOP3.LUT R178, R0, 0x4c, RZ, 0xfc, !PT ;  /* 0x0000004c00b27812 */ /* 0x000fe200078efcff */
[----:B------:R-:W-:Y:S01]  /*1660*/  IMAD R27, R2, R3, R27 ;  /* 0x00000003021b7224 */ /* 0x000fe200078e021b */
[----:B------:R-:W-:Y:S01]  /*1670*/  LOP3.LUT R180, R0, 0x50, RZ, 0xfc, !PT ;  /* 0x0000005000b47812 */ /* 0x000fe200078efcff */
[--C-:B------:R-:W-:Y:S01]  /*1680*/  @!P5 IMAD.IADD R25, R25, 0x1, -R2.reuse ;  /* 0x000000011919d824 */ /* 0x100fe200078e0a02 */
[----:B------:R-:W0:Y:S01]  /*1690*/  I2F.RP R3, R30 ;  /* 0x0000001e00037306 */ /* 0x000e220000209400 */
[----:B------:R-:W-:Y:S01]  /*16a0*/  @!P6 IMAD.IADD R23, R23, 0x1, -R2 ;  /* 0x000000011717e824 */ /* 0x000fe200078e0a02 */
[C---:B------:R-:W-:Y:S01]  /*16b0*/  ISETP.GT.U32.AND P6, PT, R2.reuse, R27, PT ;  /* 0x0000001b0200720c */ /* 0x040fe20003fc4070 */
[----:B------:R-:W-:Y:S01]  /*16c0*/  IMAD.MOV R4, RZ, RZ, -R4 ;  /* 0x000000ffff047224 */ /* 0x000fe200078e0a04 */
[----:B------:R-:W-:Y:S01]  /*16d0*/  ISETP.GT.U32.AND P5, PT, R2, R25, PT ;  /* 0x000000190200720c */ /* 0x000fe20003fa4070 */
[--C-:B------:R-:W-:Y:S01]  /*16e0*/  @!P0 IMAD.IADD R21, R21, 0x1, -R2.reuse ;  /* 0x0000000115158824 */ /* 0x100fe200078e0a02 */
[----:B------:R-:W-:Y:S01]  /*16f0*/  ISETP.GE.AND P0, PT, R26, RZ, PT ;  /* 0x000000ff1a00720c */ /* 0x000fe20003f06270 */
[----:B------:R-:W-:Y:S01]  /*1700*/  IMAD R29, R2, R4, R29 ;  /* 0x00000004021d7224 */ /* 0x000fe200078e021d */
[----:B------:R-:W-:Y:S01]  /*1710*/  IADD3 R26, R226, 0xd, RZ ;  /* 0x0000000de21a7810 */ /* 0x000fe20007ffe0ff */
[----:B------:R-:W-:Y:S01]  /*1720*/  @!P4 IMAD.MOV R21, RZ, RZ, -R21 ;  /* 0x000000ffff15c224 */ /* 0x000fe200078e0a15 */
[----:B------:R-:W-:Y:S01]  /*1730*/  LOP3.LUT R181, R0, 0x52, RZ, 0xfc, !PT ;  /* 0x0000005200b57812 */ /* 0x000fe200078efcff */
[----:B------:R-:W-:Y:S01]  /*1740*/  @!P3 IMAD.IADD R5, R5, 0x1, -R2 ;  /* 0x000000010505b824 */ /* 0x000fe200078e0a02 */
[----:B------:R-:W-:Y:S01]  /*1750*/  ISETP.GE.AND P3, PT, R20, RZ, PT ;  /* 0x000000ff1400720c */ /* 0x000fe20003f66270 */
[----:B------:R-:W-:Y:S01]  /*1760*/  IMAD.HI.U32 R24, R7, R35, RZ ;  /* 0x0000002307187227 */ /* 0x000fe200078e00ff */
[----:B------:R-:W-:-:S02]  /*1770*/  IABS R31, R26 ;  /* 0x0000001a001f7213 */ /* 0x000fc40000000000 */
[----:B------:R-:W-:Y:S01]  /*1780*/  IADD3 R20, R226, 0xc, RZ ;  /* 0x0000000ce2147810 */ /* 0x000fe20007ffe0ff */
[--C-:B------:R-:W-:Y:S01]  /*1790*/  @!P6 IMAD.IADD R27, R27, 0x1, -R2.reuse ;  /* 0x000000011b1be824 */ /* 0x100fe200078e0a02 */
[----:B0-----:R-:W0:Y:S01]  /*17a0*/  MUFU.RCP R3, R3 ;  /* 0x0000000300037308 */ /* 0x001e220000001000 */
[----:B------:R-:W-:Y:S01]  /*17b0*/  @!P5 IMAD.IADD R25, R25, 0x1, -R2 ;  /* 0x000000011919d824 */ /* 0x000fe200078e0a02 */
[C---:B------:R-:W-:Y:S01]  /*17c0*/  ISETP.GT.U32.AND P5, PT, R2.reuse, R29, PT ;  /* 0x0000001d0200720c */ /* 0x040fe20003fa4070 */
[----:B------:R-:W-:Y:S01]  /*17d0*/  IMAD.MOV R24, RZ, RZ, -R24 ;  /* 0x000000ffff187224 */ /* 0x000fe200078e0a18 */
[----:B------:R-:W-:Y:S01]  /*17e0*/  ISETP.GT.U32.AND P4, PT, R2, R27, PT ;  /* 0x0000001b0200720c */ /* 0x000fe20003f84070 */
[----:B------:R-:W-:Y:S01]  /*17f0*/  IMAD.HI.U32 R4, R7, R31, RZ ;  /* 0x0000001f07047227 */ /* 0x000fe200078e00ff */
[----:B------:R-:W-:Y:S02]  /*1800*/  IABS R33, R20 ;  /* 0x0000001400217213 */ /* 0x000fe40000000000 */
[----:B------:R-:W-:Y:S01]  /*1810*/  ISETP.GE.AND P6, PT, R18, RZ, PT ;  /* 0x000000ff1200720c */ /* 0x000fe20003fc6270 */
[----:B------:R-:W-:Y:S01]  /*1820*/  IMAD R35, R2, R24, R35 ;  /* 0x0000001802237224 */ /* 0x000fe200078e0223 */
[C---:B------:R-:W-:Y:S01]  /*1830*/  LOP3.LUT R183, R0.reuse, 0x56, RZ, 0xfc, !PT ;  /* 0x0000005600b77812 */ /* 0x040fe200078efcff */
[----:B------:R-:W-:Y:S01]  /*1840*/  IMAD.MOV R4, RZ, RZ, -R4 ;  /* 0x000000ffff047224 */ /* 0x000fe200078e0a04 */
[C---:B------:R-:W-:Y:S01]  /*1850*/  LOP3.LUT R184, R0.reuse, 0x58, RZ, 0xfc, !PT ;  /* 0x0000005800b87812 */ /* 0x040fe200078efcff */
[----:B------:R-:W-:Y:S01]  /*1860*/  @!P1 IMAD.MOV R23, RZ, RZ, -R23 ;  /* 0x000000ffff179224 */ /* 0x000fe200078e0a17 */
[----:B------:R-:W-:Y:S01]  /*1870*/  LOP3.LUT R186, R0, 0x5c, RZ, 0xfc, !PT ;  /* 0x0000005c00ba7812 */ /* 0x000fe200078efcff */
[--C-:B------:R-:W-:Y:S01]  /*1880*/  @!P5 IMAD.IADD R29, R29, 0x1, -R2.reuse ;  /* 0x000000011d1dd824 */ /* 0x100fe200078e0a02 */
[----:B0-----:R-:W-:Y:S01]  /*1890*/  IADD3 R3, R3, 0xffffffe, RZ ;  /* 0x0ffffffe03037810 */ /* 0x001fe20007ffe0ff */
[----:B------:R-:W-:Y:S01]  /*18a0*/  @!P4 IMAD.IADD R27, R27, 0x1, -R2 ;  /* 0x000000011b1bc824 */ /* 0x000fe200078e0a02 */
[----:B------:R-:W-:Y:S01]  /*18b0*/  ISETP.GE.AND P4, PT, R22, RZ, PT ;  /* 0x000000ff1600720c */ /* 0x000fe20003f86270 */
[C---:B------:R-:W-:Y:S01]  /*18c0*/  IMAD R31, R2.reuse, R4, R31 ;  /* 0x00000004021f7224 */ /* 0x040fe200078e021f */
[C---:B------:R-:W-:Y:S01]  /*18d0*/  ISETP.GT.U32.AND P5, PT, R2.reuse, R29, PT ;  /* 0x0000001d0200720c */ /* 0x040fe20003fa4070 */
[----:B------:R-:W-:Y:S01]  /*18e0*/  @!P3 IMAD.MOV R27, RZ, RZ, -R27 ;  /* 0x000000ffff1bb224 */ /* 0x000fe200078e0a1b */
[C---:B------:R-:W-:Y:S01]  /*18f0*/  ISETP.GT.U32.AND P3, PT, R2.reuse, R35, PT ;  /* 0x000000230200720c */ /* 0x040fe20003f64070 */
[----:B------:R-:W-:Y:S01]  /*1900*/  IMAD.HI.U32 R4, R7, R33, RZ ;  /* 0x0000002107047227 */ /* 0x000fe200078e00ff */
[----:B------:R-:W-:-:S02]  /*1910*/  ISETP.GT.U32.AND P1, PT, R2, R31, PT ;  /* 0x0000001f0200720c */ /* 0x000fc40003f24070 */
[C---:B------:R-:W-:Y:S01]  /*1920*/  LOP3.LUT R187, R0.reuse, 0x5e, RZ, 0xfc, !PT ;  /* 0x0000005e00bb7812 */ /* 0x040fe200078efcff */
[----:B------:R-:W-:Y:S01]  /*1930*/  IMAD.MOV R4, RZ, RZ, -R4 ;  /* 0x000000ffff047224 */ /* 0x000fe200078e0a04 */
[C---:B------:R-:W-:Y:S01]  /*1940*/  LOP3.LUT R251, R0.reuse, 0x62, RZ, 0xfc, !PT ;  /* 0x0000006200fb7812 */ /* 0x040fe200078efcff */
[----:B------:R-:W-:Y:S01]  /*1950*/  IMAD.MOV.U32 R18, RZ, RZ, R5 ;  /* 0x000000ffff127224 */ /* 0x000fe200078e0005 */
[----:B------:R-:W-:Y:S01]  /*1960*/  LOP3.LUT R250, R0, 0x64, RZ, 0xfc, !PT ;  /* 0x0000006400fa7812 */ /* 0x000fe200078efcff */
[----:B------:R-:W-:Y:S01]  /*1970*/  IMAD R33, R2, R4, R33 ;  /* 0x0000000402217224 */ /* 0x000fe200078e0221 */
[----:B------:R-:W-:Y:S01]  /*1980*/  IADD3 R4, R226, 0xa, RZ ;  /* 0x0000000ae2047810 */ /* 0x000fe20007ffe0ff */
[--C-:B------:R-:W-:Y:S01]  /*1990*/  @!P5 IMAD.IADD R29, R29, 0x1, -R2.reuse ;  /* 0x000000011d1dd824 */ /* 0x100fe200078e0a02 */
[----:B------:R0:W1:Y:S01]  /*19a0*/  F2I.FTZ.U32.TRUNC.NTZ R5, R3 ;  /* 0x0000000300057305 */ /* 0x000062000021f000 */
[----:B------:R-:W-:Y:S01]  /*19b0*/  @!P3 IMAD.IADD R35, R35, 0x1, -R2 ;  /* 0x000000012323b824 */ /* 0x000fe200078e0a02 */
[C---:B------:R-:W-:Y:S01]  /*19c0*/  ISETP.GT.U32.AND P5, PT, R2.reuse, R33, PT ;  /* 0x000000210200720c */ /* 0x040fe20003fa4070 */
[----:B------:R-:W-:Y:S01]  /*19d0*/  @!P2 IMAD.MOV R18, RZ, RZ, -R18 ;  /* 0x000000ffff12a224 */ /* 0x000fe200078e0a12 */
[----:B------:R-:W-:Y:S01]  /*19e0*/  IABS R22, R4 ;  /* 0x0000000400167213 */ /* 0x000fe20000000000 */
[----:B------:R-:W-:Y:S01]  /*19f0*/  @!P1 IMAD.IADD R31, R31, 0x1, -R2 ;  /* 0x000000011f1f9824 */ /* 0x000fe200078e0a02 */
[----:B------:R-:W-:Y:S01]  /*1a00*/  ISETP.GT.U32.AND P3, PT, R2, R35, PT ;  /* 0x000000230200720c */ /* 0x000fe20003f64070 */
[----:B------:R-:W-:Y:S01]  /*1a10*/  @!P6 IMAD.MOV R29, RZ, RZ, -R29 ;  /* 0x000000ffff1de224 */ /* 0x000fe200078e0a1d */
[----:B------:R-:W-:Y:S01]  /*1a20*/  ISETP.GE.AND P2, PT, R26, RZ, PT ;  /* 0x000000ff1a00720c */ /* 0x000fe20003f46270 */
[----:B0-----:R-:W-:Y:S01]  /*1a30*/  IMAD.HI.U32 R3, R7, R22, RZ ;  /* 0x0000001607037227 */ /* 0x001fe200078e00ff */
[----:B------:R-:W-:-:S02]  /*1a40*/  IADD3 R26, R226, 0x9, RZ ;  /* 0x00000009e21a7810 */ /* 0x000fc40007ffe0ff */
[----:B------:R-:W-:Y:S01]  /*1a50*/  ISETP.GT.U32.AND P1, PT, R2, R31, PT ;  /* 0x0000001f0200720c */ /* 0x000fe20003f24070 */
[----:B------:R-:W-:Y:S01]  /*1a60*/  IMAD.MOV R3, RZ, RZ, -R3 ;  /* 0x000000ffff037224 */ /* 0x000fe200078e0a03 */
[----:B------:R-:W-:Y:S01]  /*1a70*/  IABS R24, R26 ;  /* 0x0000001a00187213 */ /* 0x000fe20000000000 */
[----:B------:R-:W-:Y:S01]  /*1a80*/  @!P5 IMAD.IADD R33, R33, 0x1, -R2 ;  /* 0x000000012121d824 */ /* 0x000fe200078e0a02 */
[----:B------:R-:W-:Y:S01]  /*1a90*/  ISETP.GE.AND P5, PT, R4, RZ, PT ;  /* 0x000000ff0400720c */ /* 0x000fe20003fa6270 */
[C---:B------:R-:W-:Y:S02]  /*1aa0*/  IMAD R3, R2.reuse, R3, R22 ;  /* 0x0000000302037224 */ /* 0x040fe400078e0216 */
[----:B------:R-:W-:Y:S01]  /*1ab0*/  IMAD.HI.U32 R4, R7, R24, RZ ;  /* 0x0000001807047227 */ /* 0x000fe200078e00ff */
[----:B------:R-:W-:-:S03]  /*1ac0*/  ISETP.GT.U32.AND P6, PT, R2, R33, PT ;  /* 0x000000210200720c */ /* 0x000fc60003fc4070 */
[----:B------:R-:W-:Y:S01]  /*1ad0*/  @!P3 IMAD.IADD R35, R35, 0x1, -R2 ;  /* 0x000000012323b824 */ /* 0x000fe200078e0a02 */
[----:B------:R-:W-:Y:S01]  /*1ae0*/  ISETP.GT.U32.AND P3, PT, R2, R3, PT ;  /* 0x000000030200720c */ /* 0x000fe20003f64070 */
[----:B-1----:R-:W-:Y:S02]  /*1af0*/  IMAD.MOV R37, RZ, RZ, -R5 ;  /* 0x000000ffff257224 */ /* 0x002fe400078e0a05 */
[----:B------:R-:W-:Y:S02]  /*1b00*/  IMAD.MOV R39, RZ, RZ, -R4 ;  /* 0x000000ffff277224 */ /* 0x000fe400078e0a04 */
[----:B------:R-:W-:Y:S01]  /*1b10*/  @!P0 IMAD.MOV R25, RZ, RZ, -R25 ;  /* 0x000000ffff198224 */ /* 0x000fe200078e0a19 */
[----:B------:R-:W-:Y:S01]  /*1b20*/  ISETP.GE.AND P0, PT, R20, RZ, PT ;  /* 0x000000ff1400720c */ /* 0x000fe20003f06270 */
[----:B------:R-:W-:Y:S01]  /*1b30*/  IMAD R37, R37, R30, RZ ;  /* 0x0000001e25257224 */ /* 0x000fe200078e02ff */
[----:B------:R-:W-:Y:S01]  /*1b40*/  IADD3 R20, R226, 0x8, RZ ;  /* 0x00000008e2147810 */ /* 0x000fe20007ffe0ff */
[----:B------:R-:W-:-:S02]  /*1b50*/  IMAD.MOV.U32 R4, RZ, RZ, RZ ;  /* 0x000000ffff047224 */ /* 0x000fc400078e00ff */
[----:B------:R-:W-:Y:S01]  /*1b60*/  @!P1 IMAD.IADD R31, R31, 0x1, -R2 ;  /* 0x000000011f1f9824 */ /* 0x000fe200078e0a02 */
[----:B------:R-:W-:Y:S01]  /*1b70*/  ISETP.GE.AND P1, PT, R26, RZ, PT ;  /* 0x000000ff1a00720c */ /* 0x000fe20003f26270 */
[----:B------:R-:W-:Y:S01]  /*1b80*/  IMAD.HI.U32 R4, R5, R37, R4 ;  /* 0x0000002505047227 */ /* 0x000fe200078e0004 */
[----:B------:R-:W-:-:S03]  /*1b90*/  IABS R26, R20 ;  /* 0x00000014001a7213 */ /* 0x000fc60000000000 */
[----:B------:R-:W-:Y:S01]  /*1ba0*/  IMAD R5, R2, R39, R24 ;  /* 0x0000002702057224 */ /* 0x000fe200078e0218 */
[----:B------:R-:W-:Y:S01]  /*1bb0*/  IABS R39, R32 ;  /* 0x0000002000277213 */ /* 0x000fe20000000000 */
[--C-:B------:R-:W-:Y:S01]  /*1bc0*/  @!P6 IMAD.IADD R33, R33, 0x1, -R2.reuse ;  /* 0x000000012121e824 */ /* 0x100fe200078e0a02 */
[----:B------:R-:W-:Y:S01]  /*1bd0*/  ISETP.GE.AND P6, PT, R20, RZ, PT ;  /* 0x000000ff1400720c */ /* 0x000fe20003fc6270 */
[----:B------:R-:W-:Y:S01]  /*1be0*/  @!P3 IMAD.IADD R3, R3, 0x1, -R2 ;  /* 0x000000010303b824 */ /* 0x000fe200078e0a02 */
[----:B------:R-:W-:Y:S01]  /*1bf0*/  ISETP.GT.U32.AND P3, PT, R2, R5, PT ;  /* 0x000000050200720c */ /* 0x000fe20003f64070 */
[----:B------:R-:W-:-:S04]  /*1c00*/  IMAD.HI.U32 R20, R7, R26, RZ ;  /* 0x0000001a07147227 */ /* 0x000fc800078e00ff */
[----:B------:R-:W-:Y:S02]  /*1c10*/  IMAD.MOV R41, RZ, RZ, -R20 ;  /* 0x000000ffff297224 */ /* 0x000fe400078e0a14 */
[----:B------:R-:W-:-:S04]  /*1c20*/  IMAD.HI.U32 R20, R7, R39, RZ ;  /* 0x0000002707147227 */ /* 0x000fc800078e00ff */
[C---:B------:R-:W-:Y:S01]  /*1c30*/  IMAD R37, R2.reuse, R41, R26 ;  /* 0x0000002902257224 */ /* 0x040fe200078e021a */
[----:B------:R-:W-:Y:S01]  /*1c40*/  IABS R41, R34 ;  /* 0x0000002200297213 */ /* 0x000fe20000000000 */
[----:B------:R-:W-:Y:S02]  /*1c50*/  @!P3 IMAD.IADD R5, R5, 0x1, -R2 ;  /* 0x000000010505b824 */ /* 0x000fe400078e0a02 */
[----:B------:R-:W-:Y:S01]  /*1c60*/  IMAD.MOV R20, RZ, RZ, -R20 ;  /* 0x000000ffff147224 */ /* 0x000fe200078e0a14 */
[C---:B------:R-:W-:Y:S01]  /*1c70*/  ISETP.GT.U32.AND P3, PT, R2.reuse, R37, PT ;  /* 0x000000250200720c */ /* 0x040fe20003f64070 */
[----:B------:R-:W-:Y:S01]  /*1c80*/  @!P2 IMAD.MOV R31, RZ, RZ, -R31 ;  /* 0x000000ffff1fa224 */ /* 0x000fe200078e0a1f */
[C---:B------:R-:W-:Y:S01]  /*1c90*/  ISETP.GT.U32.AND P2, PT, R2.reuse, R3, PT ;  /* 0x000000030200720c */ /* 0x040fe20003f44070 */
[----:B------:R-:W-:Y:S02]  /*1ca0*/  IMAD R39, R2, R20, R39 ;  /* 0x0000001402277224 */ /* 0x000fe400078e0227 */
[----:B------:R-:W-:-:S04]  /*1cb0*/  IMAD.HI.U32 R22, R7, R41, RZ ;  /* 0x0000002907167227 */ /* 0x000fc800078e00ff */
[----:B------:R-:W-:-:S04]  /*1cc0*/  IMAD.HI.U32 R26, R7, R45, RZ ;  /* 0x0000002d071a7227 */ /* 0x000fc800078e00ff */
[----:B------:R-:W-:Y:S02]  /*1cd0*/  @!P3 IMAD.IADD R37, R37, 0x1, -R2 ;  /* 0x000000012525b824 */ /* 0x000fe400078e0a02 */
[----:B------:R-:W-:Y:S01]  /*1ce0*/  @!P0 IMAD.MOV R33, RZ, RZ, -R33 ;  /* 0x000000ffff218224 */ /* 0x000fe200078e0a21 */
[C---:B------:R-:W-:Y:S01]  /*1cf0*/  ISETP.GT.U32.AND P0, PT, R2.reuse, R5, PT ;  /* 0x000000050200720c */ /* 0x040fe20003f04070 */
[----:B------:R-:W-:Y:S01]  /*1d00*/  @!P4 IMAD.MOV R35, RZ, RZ, -R35 ;  /* 0x000000ffff23c224 */ /* 0x000fe200078e0a23 */
[C---:B------:R-:W-:Y:S01]  /*1d10*/  ISETP.GT.U32.AND P3, PT, R2.reuse, R37, PT ;  /* 0x000000250200720c */ /* 0x040fe20003f64070 */
[----:B------:R-:W-:Y:S01]  /*1d20*/  IMAD.HI.U32 R24, R7, R43, RZ ;  /* 0x0000002b07187227 */ /* 0x000fe200078e00ff */
[----:B------:R-:W-:-:S03]  /*1d30*/  ISETP.GT.U32.AND P4, PT, R2, R39, PT ;  /* 0x000000270200720c */ /* 0x000fc60003f84070 */
[----:B------:R-:W-:Y:S02]  /*1d40*/  IMAD.MOV R22, RZ, RZ, -R22 ;  /* 0x000000ffff167224 */ /* 0x000fe400078e0a16 */
[----:B------:R-:W-:Y:S02]  /*1d50*/  IMAD.MOV R26, RZ, RZ, -R26 ;  /* 0x000000ffff1a7224 */ /* 0x000fe400078e0a1a */
[----:B------:R-:W-:Y:S02]  /*1d60*/  IMAD.MOV R24, RZ, RZ, -R24 ;  /* 0x000000ffff187224 */ /* 0x000fe400078e0a18 */
[C---:B------:R-:W-:Y:S02]  /*1d70*/  IMAD R41, R2.reuse, R22, R41 ;  /* 0x0000001602297224 */ /* 0x040fe400078e0229 */
[----:B------:R-:W-:Y:S01]  /*1d80*/  IMAD R45, R2, R26, R45 ;  /* 0x0000001a022d7224 */ /* 0x000fe200078e022d */
[----:B------:R-:W-:Y:S01]  /*1d90*/  IADD3 R26, R226, 0x2, RZ ;  /* 0x00000002e21a7810 */ /* 0x000fe20007ffe0ff */
[----:B------:R-:W-:-:S02]  /*1da0*/  IMAD R43, R2, R24, R43 ;  /* 0x00000018022b7224 */ /* 0x000fc400078e022b */
[C---:B------:R-:W-:Y:S01]  /*1db0*/  IMAD R47, R2.reuse, R28, R47 ;  /* 0x0000001c022f7224 */ /* 0x040fe200078e022f */
[----:B------:R-:W-:Y:S01]  /*1dc0*/  IABS R49, R26 ;  /* 0x0000001a00317213 */ /* 0x000fe20000000000 */
[--C-:B------:R-:W-:Y:S01]  /*1dd0*/  @!P2 IMAD.IADD R3, R3, 0x1, -R2.reuse ;  /* 0x000000010303a824 */ /* 0x100fe200078e0a02 */
[C---:B------:R-:W-:Y:S01]  /*1de0*/  ISETP.GT.U32.AND P2, PT, R2.reuse, R41, PT ;  /* 0x000000290200720c */ /* 0x040fe20003f44070 */
[--C-:B------:R-:W-:Y:S01]  /*1df0*/  @!P3 IMAD.IADD R37, R37, 0x1, -R2.reuse ;  /* 0x000000012525b824 */ /* 0x100fe200078e0a02 */
[C---:B------:R-:W-:Y:S01]  /*1e00*/  ISETP.GT.U32.AND P3, PT, R2.reuse, R45, PT ;  /* 0x0000002d0200720c */ /* 0x040fe20003f64070 */
[--C-:B------:R-:W-:Y:S01]  /*1e10*/  @!P0 IMAD.IADD R5, R5, 0x1, -R2.reuse ;  /* 0x0000000105058824 */ /* 0x100fe200078e0a02 */
[C---:B------:R-:W-:Y:S01]  /*1e20*/  ISETP.GT.U32.AND P0, PT, R2.reuse, R43, PT ;  /* 0x0000002b0200720c */ /* 0x040fe20003f04070 */
[----:B------:R-:W-:Y:S01]  /*1e30*/  @!P4 IMAD.IADD R39, R39, 0x1, -R2 ;  /* 0x000000012727c824 */ /* 0x000fe200078e0a02 */
[----:B------:R-:W-:Y:S01]  /*1e40*/  ISETP.GT.U32.AND P4, PT, R2, R47, PT ;  /* 0x0000002f0200720c */ /* 0x000fe20003f84070 */
[----:B------:R-:W-:Y:S01]  /*1e50*/  IMAD.HI.U32 R20, R7, R49, RZ ;  /* 0x0000003107147227 */ /* 0x000fe200078e00ff */
[----:B------:R-:W-:-:S03]  /*1e60*/  IADD3 R28, R226, 0x1, RZ ;  /* 0x00000001e21c7810 */ /* 0x000fc60007ffe0ff */
[----:B------:R-:W-:Y:S01]  /*1e70*/  IMAD.MOV R22, RZ, RZ, -R20 ;  /* 0x000000ffff167224 */ /* 0x000fe200078e0a14 */
[----:B------:R-:W-:Y:S01]  /*1e80*/  IABS R24, R28 ;  /* 0x0000001c00187213 */ /* 0x000fe20000000000 */
[--C-:B------:R-:W-:Y:S01]  /*1e90*/  @!P2 IMAD.IADD R41, R41, 0x1, -R2.reuse ;  /* 0x000000012929a824 */ /* 0x100fe200078e0a02 */
[C---:B------:R-:W-:Y:S01]  /*1ea0*/  ISETP.GT.U32.AND P2, PT, R2.reuse, R39, PT ;  /* 0x000000270200720c */ /* 0x040fe20003f44070 */
[--C-:B------:R-:W-:Y:S02]  /*1eb0*/  @!P3 IMAD.IADD R45, R45, 0x1, -R2.reuse ;  /* 0x000000012d2db824 */ /* 0x100fe400078e0a02 */
[--C-:B------:R-:W-:Y:S01]  /*1ec0*/  @!P0 IMAD.IADD R43, R43, 0x1, -R2.reuse ;  /* 0x000000012b2b8824 */ /* 0x100fe200078e0a02 */
[C---:B------:R-:W-:Y:S01]  /*1ed0*/  ISETP.GT.U32.AND P0, PT, R2.reuse, R41, PT ;  /* 0x000000290200720c */ /* 0x040fe20003f04070 */
[----:B------:R-:W-:Y:S01]  /*1ee0*/  @!P4 IMAD.IADD R47, R47, 0x1, -R2 ;  /* 0x000000012f2fc824 */ /* 0x000fe200078e0a02 */
[C---:B------:R-:W-:Y:S01]  /*1ef0*/  ISETP.GT.U32.AND P4, PT, R2.reuse, R45, PT ;  /* 0x0000002d0200720c */ /* 0x040fe20003f84070 */
[C---:B------:R-:W-:Y:S01]  /*1f00*/  IMAD R49, R2.reuse, R22, R49 ;  /* 0x0000001602317224 */ /* 0x040fe200078e0231 */
[----:B------:R-:W-:Y:S01]  /*1f10*/  ISETP.GT.U32.AND P3, PT, R2, R43, PT ;  /* 0x0000002b0200720c */ /* 0x000fe20003f64070 */
[----:B------:R-:W-:-:S04]  /*1f20*/  IMAD.HI.U32 R20, R7, R24, RZ ;  /* 0x0000001807147227 */ /* 0x000fc800078e00ff */
[----:B------:R-:W-:-:S04]  /*1f30*/  IMAD.HI.U32 R22, R7, R51, RZ ;  /* 0x0000003307167227 */ /* 0x000fc800078e00ff */
[----:B------:R-:W-:Y:S02]  /*1f40*/  IMAD.MOV R7, RZ, RZ, -R20 ;  /* 0x000000ffff077224 */ /* 0x000fe400078e0a14 */
[----:B------:R-:W-:Y:S02]  /*1f50*/  IMAD.MOV R22, RZ, RZ, -R22 ;  /* 0x000000ffff167224 */ /* 0x000fe400078e0a16 */
[C---:B------:R-:W-:Y:S02]  /*1f60*/  IMAD R7, R2.reuse, R7, R24 ;  /* 0x0000000702077224 */ /* 0x040fe400078e0218 */
[C---:B------:R-:W-:Y:S02]  /*1f70*/  IMAD R51, R2.reuse, R22, R51 ;  /* 0x0000001602337224 */ /* 0x040fe400078e0233 */
[--C-:B------:R-:W-:Y:S01]  /*1f80*/  @!P2 IMAD.IADD R39, R39, 0x1, -R2.reuse ;  /* 0x000000012727a824 */ /* 0x100fe200078e0a02 */
[C---:B------:R-:W-:Y:S01]  /*1f90*/  ISETP.GT.U32.AND P2, PT, R2.reuse, R49, PT ;  /* 0x000000310200720c */ /* 0x040fe20003f44070 */
[--C-:B------:R-:W-:Y:S01]  /*1fa0*/  @!P0 IMAD.IADD R41, R41, 0x1, -R2.reuse ;  /* 0x0000000129298824 */ /* 0x100fe200078e0a02 */
[C---:B------:R-:W-:Y:S01]  /*1fb0*/  ISETP.GT.U32.AND P0, PT, R2.reuse, R7, PT ;  /* 0x000000070200720c */ /* 0x040fe20003f04070 */
[----:B------:R-:W-:Y:S01]  /*1fc0*/  @!P4 IMAD.IADD R45, R45, 0x1, -R2 ;  /* 0x000000012d2dc824 */ /* 0x000fe200078e0a02 */
[----:B------:R-:W-:Y:S01]  /*1fd0*/  ISETP.GT.U32.AND P4, PT, R2, R51, PT ;  /* 0x000000330200720c */ /* 0x000fe20003f84070 */
[----:B------:R-:W-:-:S04]  /*1fe0*/  IMAD.HI.U32 R4, R4, R97, RZ ;  /* 0x0000006104047227 */ /* 0x000fc800078e00ff */
[----:B------:R-:W-:Y:S02]  /*1ff0*/  IMAD.MOV R4, RZ, RZ, -R4 ;  /* 0x000000ffff047224 */ /* 0x000fe400078e0a04 */
[----:B------:R-:W-:Y:S01]  /*2000*/  IMAD.MOV.U32 R20, RZ, RZ, R3 ;  /* 0x000000ffff147224 */ /* 0x000fe200078e0003 */
[----:B------:R-:W-:Y:S01]  /*2010*/  LOP3.LUT R3, R42, 0x7, RZ, 0xc0, !PT ;  /* 0x000000072a037812 */ /* 0x000fe200078ec0ff */
[----:B------:R-:W-:Y:S02]  /*2020*/  IMAD R97, R30, R4, R97 ;  /* 0x000000041e617224 */ /* 0x000fe400078e0261 */
[----:B------:R-:W-:Y:S02]  /*2030*/  IMAD.MOV.U32 R4, RZ, RZ, R5 ;  /* 0x000000ffff047224 */ /* 0x000fe400078e0005 */
[----:B------:R-:W-:Y:S02]  /*2040*/  IMAD.SHL.U32 R5, R42, 0x8, RZ ;  /* 0x000000082a057824 */ /* 0x000fe400078e00ff */
[--C-:B------:R-:W-:Y:S01]  /*2050*/  @!P2 IMAD.IADD R49, R49, 0x1, -R2.reuse ;  /* 0x000000013131a824 */ /* 0x100fe200078e0a02 */
[----:B------:R-:W-:Y:S01]  /*2060*/  ISETP.GE.AND P2, PT, R36, RZ, PT ;  /* 0x000000ff2400720c */ /* 0x000fe20003f46270 */
[----:B------:R-:W-:Y:S01]  /*2070*/  @!P0 IMAD.IADD R7, R7, 0x1, -R2 ;  /* 0x0000000107078824 */ /* 0x000fe200078e0a02 */
[----:B------:R-:W-:Y:S01]  /*2080*/  LOP3.LUT R22, R5, 0x30, RZ, 0xc0, !PT ;  /* 0x0000003005167812 */ /* 0x000fe200078ec0ff */
[----:B------:R-:W-:Y:S01]  /*2090*/  @!P1 IMAD.MOV R4, RZ, RZ, -R4 ;  /* 0x000000ffff049224 */ /* 0x000fe200078e0a04 */
[----:B------:R-:W-:Y:S01]  /*20a0*/  ISETP.GT.U32.AND P1, PT, R30, R97, PT ;  /* 0x000000611e00720c */ /* 0x000fe20003f24070 */
[----:B------:R-:W-:Y:S01]  /*20b0*/  @!P4 IMAD.IADD R51, R51, 0x1, -R2 ;  /* 0x000000013333c824 */ /* 0x000fe200078e0a02 */
[C---:B------:R-:W-:Y:S01]  /*20c0*/  ISETP.GT.U32.AND P0, PT, R2.reuse, R49, PT ;  /* 0x000000310200720c */ /* 0x040fe20003f04070 */
[----:B------:R-:W-:Y:S01]  /*20d0*/  @!P5 IMAD.MOV R20, RZ, RZ, -R20 ;  /* 0x000000ffff14d224 */ /* 0x000fe200078e0a14 */
[----:B------:R-:W-:Y:S01]  /*20e0*/  ISETP.GT.U32.AND P5, PT, R2, R47, PT ;  /* 0x0000002f0200720c */ /* 0x000fe20003fa4070 */
[----:B------:R-:W-:Y:S01]  /*20f0*/  @!P3 IMAD.IADD R43, R43, 0x1, -R2 ;  /* 0x000000012b2bb824 */ /* 0x000fe200078e0a02 */
[----:B------:R-:W-:Y:S01]  /*2100*/  ISETP.GE.AND P3, PT, R32, RZ, PT ;  /* 0x000000ff2000720c */ /* 0x000fe20003f66270 */
[----:B------:R-:W-:Y:S01]  /*2110*/  @!P6 IMAD.MOV R37, RZ, RZ, -R37 ;  /* 0x000000ffff25e224 */ /* 0x000fe200078e0a25 */
[C---:B------:R-:W-:Y:S01]  /*2120*/  ISETP.GT.U32.AND P4, PT, R2.reuse, R7, PT ;  /* 0x000000070200720c */ /* 0x040fe20003f84070 */
[C---:B------:R-:W-:Y:S01]  /*2130*/  IMAD R22, R3.reuse, 0x40, R22 ;  /* 0x0000004003167824 */ /* 0x040fe200078e0216 */
[----:B------:R-:W-:Y:S01]  /*2140*/  ISETP.GT.U32.AND P6, PT, R2, R51, PT ;  /* 0x000000330200720c */ /* 0x000fe20003fc4070 */
[----:B------:R-:W-:-:S02]  /*2150*/  IMAD R24, R3, 0x110, RZ ;  /* 0x0000011003187824 */ /* 0x000fc400078e02ff */
[----:B------:R-:W-:Y:S02]  /*2160*/  IMAD.SHL.U32 R3, R42, 0x2, RZ ;  /* 0x000000022a037824 */ /* 0x000fe400078e00ff */
[----:B------:R-:W-:Y:S02]  /*2170*/  @!P1 IMAD.IADD R97, R97, 0x1, -R30 ;  /* 0x0000000161619824 */ /* 0x000fe400078e0a1e */
[--C-:B------:R-:W-:Y:S01]  /*2180*/  @!P5 IMAD.IADD R47, R47, 0x1, -R2.reuse ;  /* 0x000000012f2fd824 */ /* 0x100fe200078e0a02 */
[----:B------:R-:W-:Y:S01]  /*2190*/  LOP3.LUT R24, R24, 0x30, R3, 0x78, !PT ;  /* 0x0000003018187812 */ /* 0x000fe200078e7803 */
[----:B------:R-:W-:Y:S01]  /*21a0*/  @!P3 IMAD.MOV R39, RZ, RZ, -R39 ;  /* 0x000000ffff27b224 */ /* 0x000fe200078e0a27 */
[----:B------:R-:W-:Y:S01]  /*21b0*/  LOP3.LUT R22, R22, 0x10, R3, 0x78, !PT ;  /* 0x0000001016167812 */ /* 0x000fe200078e7803 */
[----:B------:R-:W-:Y:S01]  /*21c0*/  IMAD.SHL.U32 R3, R42, 0x20, RZ ;  /* 0x000000202a037824 */ /* 0x000fe200078e00ff */
[----:B------:R-:W-:Y:S01]  /*21d0*/  ISETP.GE.AND P5, PT, R34, RZ, PT ;  /* 0x000000ff2200720c */ /* 0x000fe20003fa6270 */
[--C-:B------:R-:W-:Y:S01]  /*21e0*/  @!P0 IMAD.IADD R49, R49, 0x1, -R2.reuse ;  /* 0x0000000131318824 */ /* 0x100fe200078e0a02 */
[----:B------:R-:W-:Y:S01]  /*21f0*/  ISETP.GE.AND P3, PT, R38, RZ, PT ;  /* 0x000000ff2600720c */ /* 0x000fe20003f66270 */
[--C-:B------:R-:W-:Y:S01]  /*2200*/  @!P4 IMAD.IADD R7, R7, 0x1, -R2.reuse ;  /* 0x000000010707c824 */ /* 0x100fe200078e0a02 */
[----:B------:R-:W-:Y:S01]  /*2210*/  ISETP.GE.AND P0, PT, R40, RZ, PT ;  /* 0x000000ff2800720c */ /* 0x000fe20003f06270 */
[----:B------:R-:W-:Y:S01]  /*2220*/  @!P6 IMAD.IADD R51, R51, 0x1, -R2 ;  /* 0x000000013333e824 */ /* 0x000fe200078e0a02 */
[----:B------:R-:W-:Y:S01]  /*2230*/  ISETP.GT.U32.AND P1, PT, R30, R97, PT ;  /* 0x000000611e00720c */ /* 0x000fe20003f24070 */
[----:B------:R-:W-:Y:S01]  /*2240*/  @!P2 IMAD.MOV R43, RZ, RZ, -R43 ;  /* 0x000000ffff2ba224 */ /* 0x000fe200078e0a2b */
[----:B------:R-:W-:Y:S01]  /*2250*/  ISETP.GE.AND P4, PT, R26, RZ, PT ;  /* 0x000000ff1a00720c */ /* 0x000fe20003f86270 */
[----:B------:R-:W-:Y:S01]  /*2260*/  IMAD.SHL.U32 R5, R44, 0x40, RZ ;  /* 0x000000402c057824 */ /* 0x000fe200078e00ff */
[----:B------:R-:W-:Y:S01]  /*2270*/  ISETP.GE.AND P6, PT, R28, RZ, PT ;  /* 0x000000ff1c00720c */ /* 0x000fe20003fc6270 */
[----:B------:R-:W-:Y:S01]  /*2280*/  IMAD.WIDE R94, R94, 0x2, RZ ;  /* 0x000000025e5e7825 */ /* 0x000fe200078e02ff */
[----:B------:R-:W-:-:S02]  /*2290*/  LOP3.LUT R3, R22, 0x200, R3, 0xf8, !PT ;  /* 0x0000020016037812 */ /* 0x000fc400078ef803 */
[----:B------:R-:W-:Y:S01]  /*22a0*/  ISETP.GE.AND P2, PT, R226, RZ, PT ;  /* 0x000000ffe200720c */ /* 0x000fe20003f46270 */
[----:B------:R-:W-:Y:S01]  /*22b0*/  @!P5 IMAD.MOV R41, RZ, RZ, -R41 ;  /* 0x000000ffff29d224 */ /* 0x000fe200078e0a29 */
[----:B------:R-:W-:Y:S01]  /*22c0*/  LOP3.LUT R22, R188, 0x40, RZ, 0xfc, !PT ;  /* 0x00000040bc167812 */ /* 0x000fe200078efcff */
[----:B------:R-:W-:Y:S01]  /*22d0*/  @!P3 IMAD.MOV R45, RZ, RZ, -R45 ;  /* 0x000000ffff2db224 */ /* 0x000fe200078e0a2d */
[----:B------:R-:W-:Y:S01]  /*22e0*/  SHF.R.S32.HI R2, RZ, 0x1f, R227 ;  /* 0x0000001fff027819 */ /* 0x000fe200000114e3 */
[----:B------:R-:W-:Y:S01]  /*22f0*/  @!P1 IMAD.IADD R97, R97, 0x1, -R30 ;  /* 0x0000000161619824 */ /* 0x000fe200078e0a1e */
[----:B------:R-:W-:Y:S01]  /*2300*/  ISETP.NE.AND P1, PT, RZ, c[0x0][0x17c], PT ;  /* 0x00005f00ff007a0c */ /* 0x000fe20003f25270 */
[----:B------:R-:W-:Y:S01]  /*2310*/  IMAD R48, R22, c[0x0][0x18c], RZ ;  /* 0x0000630016307a24 */ /* 0x000fe200078e02ff */
[----:B------:R-:W-:Y:S01]  /*2320*/  LEA.HI R227, R2, R227, RZ, 0x7 ;  /* 0x000000e302e37211 */ /* 0x000fe200078f38ff */
[----:B------:R-:W-:Y:S01]  /*2330*/  IMAD.MOV.U32 R22, RZ, RZ, R7 ;  /* 0x000000ffff167224 */ /* 0x000fe200078e0007 */
[----:B------:R-:W-:Y:S01]  /*2340*/  LOP3.LUT R2, R24, R5, RZ, 0xfc, !PT ;  /* 0x0000000518027212 */ /* 0x000fe200078efcff */
[----:B------:R-:W-:Y:S01]  /*2350*/  @!P0 IMAD.MOV R47, RZ, RZ, -R47 ;  /* 0x000000ffff2f8224 */ /* 0x000fe200078e0a2f */
[----:B------:R-:W-:Y:S01]  /*2360*/  LOP3.LUT R5, RZ, c[0x0][0x17c], RZ, 0x33, !PT ;  /* 0x00005f00ff057a12 */ /* 0x000fe200078e33ff */
[----:B------:R-:W-:Y:S01]  /*2370*/  @!P4 IMAD.MOV R49, RZ, RZ, -R49 ;  /* 0x000000ffff31c224 */ /* 0x000fe200078e0a31 */
[----:B------:R-:W-:Y:S01]  /*2380*/  ISETP.NE.AND P0, PT, RZ, c[0x0][0x178], PT ;  /* 0x00005e00ff007a0c */ /* 0x000fe20003f05270 */
[----:B------:R-:W-:Y:S01]  /*2390*/  @!P6 IMAD.MOV R22, RZ, RZ, -R22 ;  /* 0x000000ffff16e224 */ /* 0x000fe200078e0a16 */
[C---:B------:R-:W-:Y:S01]  /*23a0*/  SEL R6, R5.reuse, R6, !P1 ;  /* 0x0000000605067207 */ /* 0x040fe20004800000 */
[----:B------:R-:W-:Y:S01]  /*23b0*/  @!P2 IMAD.MOV R51, RZ, RZ, -R51 ;  /* 0x000000ffff33a224 */ /* 0x000fe200078e0a33 */
[C---:B------:R-:W-:Y:S01]  /*23c0*/  SEL R9, R5.reuse, R9, !P1 ;  /* 0x0000000905097207 */ /* 0x040fe20004800000 */
[----:B------:R-:W-:Y:S01]  /*23d0*/  IMAD R189, R238, c[0x0][0x188], RZ ;  /* 0x00006200eebd7a24 */ /* 0x000fe200078e02ff */
[C---:B------:R-:W-:Y:S01]  /*23e0*/  SEL R8, R5.reuse, R8, !P1 ;  /* 0x0000000805087207 */ /* 0x040fe20004800000 */
[----:B------:R-:W-:Y:S01]  /*23f0*/  IMAD R223, R6, c[0x0][0x190], RZ ;  /* 0x0000640006df7a24 */ /* 0x000fe200078e02ff */
[----:B------:R-:W-:Y:S01]  /*2400*/  SEL R11, R5, R11, !P1 ;  /* 0x0000000b050b7207 */ /* 0x000fe20004800000 */
[----:B------:R-:W-:Y:S01]  /*2410*/  IMAD R219, R9, c[0x0][0x190], RZ ;  /* 0x0000640009db7a24 */ /* 0x000fe200078e02ff */
[C---:B------:R-:W-:Y:S01]  /*2420*/  SEL R10, R5.reuse, R10, !P1 ;  /* 0x0000000a050a7207 */ /* 0x040fe20004800000 */
[----:B------:R-:W-:Y:S01]  /*2430*/  IMAD R173, R8, c[0x0][0x190], RZ ;  /* 0x0000640008ad7a24 */ /* 0x000fe200078e02ff */
[----:B------:R-:W-:Y:S01]  /*2440*/  SEL R12, R5, R12, !P1 ;  /* 0x0000000c050c7207 */ /* 0x000fe20004800000 */
[----:B------:R-:W-:Y:S01]  /*2450*/  IMAD R169, R11, c[0x0][0x190], RZ ;  /* 0x000064000ba97a24 */ /* 0x000fe200078e02ff */
[C---:B------:R-:W-:Y:S01]  /*2460*/  SEL R13, R5.reuse, R13, !P1 ;  /* 0x0000000d050d7207 */ /* 0x040fe20004800000 */
[----:B------:R-:W-:Y:S01]  /*2470*/  IMAD R165, R10, c[0x0][0x190], RZ ;  /* 0x000064000aa57a24 */ /* 0x000fe200078e02ff */
[C---:B------:R-:W-:Y:S01]  /*2480*/  SEL R15, R5.reuse, R15, !P1 ;  /* 0x0000000f050f7207 */ /* 0x040fe20004800000 */
[----:B------:R-:W-:Y:S01]  /*2490*/  IMAD R161, R12, c[0x0][0x190], RZ ;  /* 0x000064000ca17a24 */ /* 0x000fe200078e02ff */
[----:B------:R-:W-:Y:S01]  /*24a0*/  SEL R14, R5, R14, !P1 ;  /* 0x0000000e050e7207 */ /* 0x000fe20004800000 */
[----:B------:R-:W-:Y:S01]  /*24b0*/  IMAD R157, R13, c[0x0][0x190], RZ ;  /* 0x000064000d9d7a24 */ /* 0x000fe200078e02ff */
[----:B------:R-:W-:Y:S01]  /*24c0*/  SEL R17, R5, R17, !P1 ;  /* 0x0000001105117207 */ /* 0x000fe20004800000 */
        /* <DEDUP_REMOVED lines=40> */
[----:B------:R-:W-:Y:S01]  /*2750*/  IMAD.WIDE R48, R48, 0x2, RZ ;  /* 0x0000000230307825 */ /* 0x000fe200078e02ff */
[----:B------:R-:W-:-:S02]  /*2760*/  SEL R22, R5, R22, !P1 ;  /* 0x0000001605167207 */ /* 0x000fc40004800000 */
[----:B------:R-:W-:Y:S01]  /*2770*/  SEL R5, R5, R51, !P1 ;  /* 0x0000003305057207 */ /* 0x000fe20004800000 */
[----:B------:R-:W-:Y:S01]  /*2780*/  IMAD R51, R17, c[0x0][0x190], RZ ;  /* 0x0000640011337a24 */ /* 0x000fe200078e02ff */
[----:B------:R-:W-:Y:S01]  /*2790*/  ISETP.GE.AND P1, PT, R236, RZ, PT ;  /* 0x000000ffec00720c */ /* 0x000fe20003f26270 */
[----:B------:R-:W-:Y:S01]  /*27a0*/  IMAD R87, R45, c[0x0][0x190], RZ ;  /* 0x000064002d577a24 */ /* 0x000fe200078e02ff */
[----:B------:R-:W-:Y:S01]  /*27b0*/  SHF.R.S32.HI R227, RZ, 0x7, R227 ;  /* 0x00000007ffe37819 */ /* 0x000fe200000114e3 */
[----:B------:R-:W-:Y:S01]  /*27c0*/  IMAD R89, R47, c[0x0][0x190], RZ ;  /* 0x000064002f597a24 */ /* 0x000fe200078e02ff */
[----:B------:R-:W-:Y:S01]  /*27d0*/  LOP3.LUT R231, R3, 0x20, RZ, 0x3c, !PT ;  /* 0x0000002003e77812 */ /* 0x000fe200078e3cff */
[----:B------:R-:W-:Y:S02]  /*27e0*/  IMAD R91, R7, c[0x0][0x190], RZ ;  /* 0x00006400075b7a24 */ /* 0x000fe400078e02ff */
[----:B------:R-:W-:Y:S02]  /*27f0*/  IMAD R93, R22, c[0x0][0x190], RZ ;  /* 0x00006400165d7a24 */ /* 0x000fe400078e02ff */
[----:B------:R-:W-:-:S02]  /*2800*/  IMAD R5, R5, c[0x0][0x190], RZ ;  /* 0x0000640005057a24 */ /* 0x000fc400078e02ff */
[----:B------:R-:W-:-:S04]  /*2810*/  IMAD.WIDE R224, R223, 0x2, R48 ;  /* 0x00000002dfe07825 */ /* 0x000fc800078e0230 */
        /* <DEDUP_REMOVED lines=63> */
[----:B------:R-:W-:Y:S02]  /*2c10*/  IMAD R5, R237, c[0x0][0x188], RZ ;  /* 0x00006200ed057a24 */ /* 0x000fe400078e02ff */
[----:B------:R-:W-:Y:S02]  /*2c20*/  IMAD R5, R240, c[0x0][0x188], RZ ;  /* 0x00006200f0057a24 */ /* 0x000fe400078e02ff */
[----:B------:R-:W-:Y:S02]  /*2c30*/  IMAD R5, R243, c[0x0][0x188], RZ ;  /* 0x00006200f3057a24 */ /* 0x000fe400078e02ff */
[----:B------:R-:W-:Y:S02]  /*2c40*/  IMAD R5, R246, c[0x0][0x188], RZ ;  /* 0x00006200f6057a24 */ /* 0x000fe400078e02ff */
[----:B------:R-:W-:Y:S02]  /*2c50*/  IMAD R5, R249, c[0x0][0x188], RZ ;  /* 0x00006200f9057a24 */ /* 0x000fe400078e02ff */
[----:B------:R-:W-:-:S02]  /*2c60*/  IMAD R5, R252, c[0x0][0x188], RZ ;  /* 0x00006200fc057a24 */ /* 0x000fc400078e02ff */
[----:B------:R-:W-:Y:S02]  /*2c70*/  IMAD R5, R185, c[0x0][0x188], RZ ;  /* 0x00006200b9057a24 */ /* 0x000fe400078e02ff */
[----:B------:R-:W-:Y:S02]  /*2c80*/  IMAD R5, R182, c[0x0][0x188], RZ ;  /* 0x00006200b6057a24 */ /* 0x000fe400078e02ff */
[----:B------:R-:W-:Y:S02]  /*2c90*/  IMAD R5, R179, c[0x0][0x188], RZ ;  /* 0x00006200b3057a24 */ /* 0x000fe400078e02ff */
[----:B------:R-:W-:Y:S01]  /*2ca0*/  @!P1 IMAD.MOV R97, RZ, RZ, -R97 ;  /* 0x000000ffff619224 */ /* 0x000fe200078e0a61 */
[----:B------:R-:W-:Y:S01]  /*2cb0*/  @!P0 LOP3.LUT R97, RZ, c[0x0][0x178], RZ, 0x33, !PT ;  /* 0x00005e00ff618a12 */ /* 0x000fe200078e33ff */
[----:B------:R-:W-:Y:S02]  /*2cc0*/  IMAD R5, R176, c[0x0][0x188], RZ ;  /* 0x00006200b0057a24 */ /* 0x000fe400078e02ff */
[----:B------:R-:W-:-:S02]  /*2cd0*/  IMAD R5, R143, c[0x0][0x188], RZ ;  /* 0x000062008f057a24 */ /* 0x000fc400078e02ff */
[----:B------:R-:W-:Y:S02]  /*2ce0*/  IMAD R5, R140, c[0x0][0x188], RZ ;  /* 0x000062008c057a24 */ /* 0x000fe400078e02ff */
[----:B------:R-:W-:Y:S02]  /*2cf0*/  IMAD R5, R125, c[0x0][0x188], RZ ;  /* 0x000062007d057a24 */ /* 0x000fe400078e02ff */
[----:B------:R-:W-:Y:S02]  /*2d00*/  IMAD R5, R122, c[0x0][0x188], RZ ;  /* 0x000062007a057a24 */ /* 0x000fe400078e02ff */
[----:B------:R-:W-:Y:S02]  /*2d10*/  IMAD R5, R119, c[0x0][0x188], RZ ;  /* 0x0000620077057a24 */ /* 0x000fe400078e02ff */
[----:B------:R-:W-:Y:S02]  /*2d20*/  IMAD R97, R97, c[0x0][0x184], RZ ;  /* 0x0000610061617a24 */ /* 0x000fe400078e02ff */
[----:B------:R-:W-:-:S02]  /*2d30*/  IMAD R5, R117, c[0x0][0x188], RZ ;  /* 0x0000620075057a24 */ /* 0x000fc400078e02ff */
[----:B------:R-:W-:Y:S01]  /*2d40*/  IMAD R5, R96, c[0x0][0x188], RZ ;  /* 0x0000620060057a24 */ /* 0x000fe200078e02ff */
[----:B------:R-:W-:Y:S01]  /*2d50*/  LEA R96, P0, R97, c[0x0][0x160], 0x1 ;  /* 0x0000580061607a11 */ /* 0x000fe200078008ff */
[----:B------:R-:W-:Y:S02]  /*2d60*/  IMAD R4, R0, c[0x0][0x188], RZ ;  /* 0x0000620000047a24 */ /* 0x000fe400078e02ff */
[----:B------:R-:W-:Y:S01]  /*2d70*/  IMAD R5, R113, c[0x0][0x188], RZ ;  /* 0x0000620071057a24 */ /* 0x000fe200078e02ff */
[----:B------:R-:W-:Y:S01]  /*2d80*/  LEA.HI.X.SX32 R97, R97, c[0x0][0x164], 0x1, P0 ;  /* 0x0000590061617a11 */ /* 0x000fe200000f0eff */
[----:B------:R-:W-:Y:S02]  /*2d90*/  IMAD.SHL.U32 R4, R188, 0x2, RZ ;  /* 0x00000002bc047824 */ /* 0x000fe400078e00ff */
[----:B------:R-:W-:Y:S02]  /*2da0*/  IMAD R5, R112, c[0x0][0x188], RZ ;  /* 0x0000620070057a24 */ /* 0x000fe400078e02ff */
[----:B------:R-:W-:Y:S01]  /*2db0*/  IMAD R188, R239, c[0x0][0x188], RZ ;  /* 0x00006200efbc7a24 */ /* 0x000fe200078e02ff */
[C---:B------:R-:W-:Y:S01]  /*2dc0*/  LOP3.LUT R230, R4.reuse, 0x10, RZ, 0x3c, !PT ;  /* 0x0000001004e67812 */ /* 0x040fe200078e3cff */
[----:B------:R-:W-:Y:S01]  /*2dd0*/  IMAD R5, R109, c[0x0][0x188], RZ ;  /* 0x000062006d057a24 */ /* 0x000fe200078e02ff */
[----:B------:R-:W-:Y:S01]  /*2de0*/  LOP3.LUT R229, R4, 0x20, RZ, 0x3c, !PT ;  /* 0x0000002004e57812 */ /* 0x000fe200078e3cff */
[----:B------:R-:W-:Y:S01]  /*2df0*/  IMAD R188, R242, c[0x0][0x188], RZ ;  /* 0x00006200f2bc7a24 */ /* 0x000fe200078e02ff */
[----:B------:R-:W-:Y:S01]  /*2e00*/  LOP3.LUT R228, R4, 0x30, RZ, 0x3c, !PT ;  /* 0x0000003004e47812 */ /* 0x000fe200078e3cff */
[----:B------:R-:W-:Y:S01]  /*2e10*/  IMAD R5, R106, c[0x0][0x188], RZ ;  /* 0x000062006a057a24 */ /* 0x000fe200078e02ff */
[----:B------:R-:W-:Y:S01]  /*2e20*/  LOP3.LUT R235, R4, 0x40, RZ, 0x3c, !PT ;  /* 0x0000004004eb7812 */ /* 0x000fe200078e3cff */
[----:B------:R-:W-:Y:S01]  /*2e30*/  IMAD R189, R244, c[0x0][0x188], RZ ;  /* 0x00006200f4bd7a24 */ /* 0x000fe200078e02ff */
[C---:B------:R-:W-:Y:S01]  /*2e40*/  LOP3.LUT R234, R4.reuse, 0x50, RZ, 0x3c, !PT ;  /* 0x0000005004ea7812 */ /* 0x040fe200078e3cff */
[----:B------:R-:W-:Y:S01]  /*2e50*/  IMAD R188, R245, c[0x0][0x188], RZ ;  /* 0x00006200f5bc7a24 */ /* 0x000fe200078e02ff */
[C---:B------:R-:W-:Y:S01]  /*2e60*/  LOP3.LUT R233, R4.reuse, 0x60, RZ, 0x3c, !PT ;  /* 0x0000006004e97812 */ /* 0x040fe200078e3cff */
[----:B------:R-:W-:Y:S01]  /*2e70*/  IMAD R5, R103, c[0x0][0x188], RZ ;  /* 0x0000620067057a24 */ /* 0x000fe200078e02ff */
[----:B------:R-:W-:Y:S01]  /*2e80*/  LOP3.LUT R232, R4, 0x70, RZ, 0x3c, !PT ;  /* 0x0000007004e87812 */ /* 0x000fe200078e3cff */
[----:B------:R-:W-:-:S02]  /*2e90*/  IMAD R189, R247, c[0x0][0x188], RZ ;  /* 0x00006200f7bd7a24 */ /* 0x000fc400078e02ff */
[----:B------:R-:W-:Y:S02]  /*2ea0*/  IMAD R188, R248, c[0x0][0x188], RZ ;  /* 0x00006200f8bc7a24 */ /* 0x000fe400078e02ff */
[----:B------:R-:W-:Y:S01]  /*2eb0*/  IMAD R5, R100, c[0x0][0x188], RZ ;  /* 0x0000620064057a24 */ /* 0x000fe200078e02ff */
[----:B------:R-:W-:Y:S01]  /*2ec0*/  LOP3.LUT R5, R2, 0x40, RZ, 0x3c, !PT ;  /* 0x0000004002057812 */ /* 0x000fe200078e3cff */
[----:B------:R-:W-:Y:S02]  /*2ed0*/  IMAD R189, R250, c[0x0][0x188], RZ ;  /* 0x00006200fabd7a24 */ /* 0x000fe400078e02ff */
[----:B------:R-:W-:Y:S02]  /*2ee0*/  IMAD R188, R251, c[0x0][0x188], RZ ;  /* 0x00006200fbbc7a24 */ /* 0x000fe400078e02ff */
        /* <DEDUP_REMOVED lines=30> */
.L_x_2:
[C---:B------:R-:W-:Y:S02]  /*30d0*/  LOP3.LUT R102, R0.reuse, 0x8, RZ, 0xfc, !PT ;  /* 0x0000000800667812 */ /* 0x040fe400078efcff */
[C---:B------:R-:W-:Y:S02]  /*30e0*/  ISETP.GE.AND P0, PT, R0.reuse, UR7, PT ;  /* 0x0000000700007c0c */ /* 0x040fe4000bf06270 */
[----:B------:R-:W-:-:S02]  /*30f0*/  LOP3.LUT R103, R0, 0x6, RZ, 0xfc, !PT ;  /* 0x0000000600677812 */ /* 0x000fc400078efcff */
[----:B------:R-:W-:Y:S01]  /*3100*/  ISETP.GE.AND P4, PT, R102, UR7, PT ;  /* 0x0000000766007c0c */ /* 0x000fe2000bf86270 */
[C---:B------:R-:W-:Y:S01]  /*3110*/  IMAD R102, R0.reuse, c[0x0][0x188], RZ ;  /* 0x0000620000667a24 */ /* 0x040fe200078e02ff */
[C---:B------:R-:W-:Y:S02]  /*3120*/  LOP3.LUT R112, R0.reuse, 0x8, RZ, 0xfc, !PT ;  /* 0x0000000800707812 */ /* 0x040fe400078efcff */
[----:B------:R-:W-:Y:S02]  /*3130*/  LOP3.LUT R104, R0, 0x4, RZ, 0xfc, !PT ;  /* 0x0000000400687812 */ /* 0x000fe400078efcff */
[----:B------:R-:W-:Y:S01]  /*3140*/  ISETP.GE.AND P3, PT, R103, UR7, PT ;  /* 0x0000000767007c0c */ /* 0x000fe2000bf66270 */
[----:B------:R-:W-:Y:S01]  /*3150*/  IMAD.WIDE R102, R102, 0x2, R96 ;  /* 0x0000000266667825 */ /* 0x000fe200078e0260 */
[----:B------:R-:W-:Y:S02]  /*3160*/  PRMT R101, RZ, 0x7610, R101 ;  /* 0x00007610ff657816 */ /* 0x000fe40000000065 */
[----:B------:R-:W-:Y:S01]  /*3170*/  LOP3.LUT R108, R0, 0x4, RZ, 0xfc, !PT ;  /* 0x00000004006c7812 */ /* 0x000fe200078efcff */
[----:B------:R-:W-:Y:S01]  /*3180*/  IMAD R112, R112, c[0x0][0x188], RZ ;  /* 0x0000620070707a24 */ /* 0x000fe200078e02ff */
[----:B------:R-:W-:-:S02]  /*3190*/  LOP3.LUT R105, R0, 0x2, RZ, 0xfc, !PT ;  /* 0x0000000200697812 */ /* 0x000fc400078efcff */
[----:B------:R-:W-:Y:S01]  /*31a0*/  ISETP.GE.AND P2, PT, R104, UR7, PT ;  /* 0x0000000768007c0c */ /* 0x000fe2000bf46270 */
[----:B------:R-:W-:Y:S01]  /*31b0*/  IMAD.WIDE R112, R112, 0x2, R96 ;  /* 0x0000000270707825 */ /* 0x000fe200078e0260 */
[----:B------:R-:W-:Y:S01]  /*31c0*/  LOP3.LUT R114, R0, 0xa, RZ, 0xfc, !PT ;  /* 0x0000000a00727812 */ /* 0x000fe200078efcff */
[----:B------:R0:W2:Y:S01]  /*31d0*/  @!P0 LDG.E.U16 R101, [R102.64] ;  /* 0x0000000866658981 */ /* 0x0000a2000c1e1500 */
[----:B------:R-:W-:Y:S01]  /*31e0*/  PRMT R106, RZ, 0x7610, R106 ;  /* 0x00007610ff6a7816 */ /* 0x000fe2000000006a */
[----:B------:R-:W-:Y:S01]  /*31f0*/  IMAD R108, R108, c[0x0][0x188], RZ ;  /* 0x000062006c6c7a24 */ /* 0x000fe200078e02ff */
[----:B------:R-:W-:Y:S02]  /*3200*/  LOP3.LUT R104, R0, 0x2, RZ, 0xfc, !PT ;  /* 0x0000000200687812 */ /* 0x000fe400078efcff */
[----:B------:R-:W-:Y:S01]  /*3210*/  ISETP.GE.AND P1, PT, R105, UR7, PT ;  /* 0x0000000769007c0c */ /* 0x000fe2000bf26270 */
[----:B------:R-:W-:Y:S01]  /*3220*/  IMAD.WIDE R108, R108, 0x2, R96 ;  /* 0x000000026c6c7825 */ /* 0x000fe200078e0260 */
[----:B------:R-:W-:Y:S01]  /*3230*/  ISETP.GE.AND P0, PT, R114, UR7, PT ;  /* 0x0000000772007c0c */ /* 0x000fe2000bf06270 */
[----:B------:R1:W3:Y:S01]  /*3240*/  @!P4 LDG.E.U16 R106, [R112.64] ;  /* 0x00000008706ac981 */ /* 0x0002e2000c1e1500 */
[----:B------:R-:W-:Y:S01]  /*3250*/  LOP3.LUT R114, R0, 0x12, RZ, 0xfc, !PT ;  /* 0x0000001200727812 */ /* 0x000fe200078efcff */
[----:B------:R-:W-:Y:S01]  /*3260*/  IMAD R104, R104, c[0x0][0x188], RZ ;  /* 0x0000620068687a24 */ /* 0x000fe200078e02ff */
[----:B------:R-:W-:-:S02]  /*3270*/  PRMT R185, RZ, 0x7610, R185 ;  /* 0x00007610ffb97816 */ /* 0x000fc400000000b9 */
[----:B------:R-:W-:Y:S01]  /*3280*/  LOP3.LUT R110, R0, 0x6, RZ, 0xfc, !PT ;  /* 0x00000006006e7812 */ /* 0x000fe200078efcff */
[----:B------:R-:W-:Y:S01]  /*3290*/  IMAD.WIDE R104, R104, 0x2, R96 ;  /* 0x0000000268687825 */ /* 0x000fe200078e0260 */
[----:B------:R-:W-:Y:S02]  /*32a0*/  ISETP.GE.AND P4, PT, R114, UR7, PT ;  /* 0x0000000772007c0c */ /* 0x000fe4000bf86270 */
[----:B------:R-:W-:Y:S01]  /*32b0*/  LOP3.LUT R116, R0, 0xe, RZ, 0xfc, !PT ;  /* 0x0000000e00747812 */ /* 0x000fe200078efcff */
[----:B------:R-:W-:Y:S01]  /*32c0*/  IMAD R110, R110, c[0x0][0x188], RZ ;  /* 0x000062006e6e7a24 */ /* 0x000fe200078e02ff */
[----:B------:R-:W-:Y:S01]  /*32d0*/  LOP3.LUT R114, R0, 0xa, RZ, 0xfc, !PT ;  /* 0x0000000a00727812 */ /* 0x000fe200078efcff */
[----:B------:R4:W5:Y:S01]  /*32e0*/  @!P2 LDG.E.U16 R185, [R108.64] ;  /* 0x000000086cb9a981 */ /* 0x000962000c1e1500 */
[----:B------:R-:W-:Y:S01]  /*32f0*/  PRMT R208, RZ, 0x7610, R208 ;  /* 0x00007610ffd07816 */ /* 0x000fe200000000d0 */
[----:B------:R-:W-:Y:S01]  /*3300*/  IMAD.WIDE R110, R110, 0x2, R96 ;  /* 0x000000026e6e7825 */ /* 0x000fe200078e0260 */
[----:B------:R-:W-:-:S02]  /*3310*/  LOP3.LUT R117, R0, 0xc, RZ, 0xfc, !PT ;  /* 0x0000000c00757812 */ /* 0x000fc400078efcff */
[----:B------:R-:W-:Y:S01]  /*3320*/  ISETP.GE.AND P2, PT, R116, UR7, PT ;  /* 0x0000000774007c0c */ /* 0x000fe2000bf46270 */
[----:B------:R-:W-:Y:S01]  /*3330*/  IMAD R114, R114, c[0x0][0x188], RZ ;  /* 0x0000620072727a24 */ /* 0x000fe200078e02ff */
[----:B------:R-:W-:Y:S01]  /*3340*/  PRMT R176, RZ, 0x7610, R176 ;  /* 0x00007610ffb07816 */ /* 0x000fe200000000b0 */
[----:B------:R0:W2:Y:S01]  /*3350*/  @!P1 LDG.E.U16 R208, [R104.64] ;  /* 0x0000000868d09981 */ /* 0x0000a2000c1e1500 */
[C---:B------:R-:W-:Y:S02]  /*3360*/  LOP3.LUT R116, R0.reuse, 0x12, RZ, 0xfc, !PT ;  /* 0x0000001200747812 */ /* 0x040fe400078efcff */
[----:B------:R-:W-:Y:S02]  /*3370*/  LOP3.LUT R115, R0, 0x10, RZ, 0xfc, !PT ;  /* 0x0000001000737812 */ /* 0x000fe400078efcff */
[C---:B------:R-:W-:Y:S01]  /*3380*/  ISETP.GE.AND P1, PT, R117.reuse, UR7, PT ;  /* 0x0000000775007c0c */ /* 0x040fe2000bf26270 */
[----:B------:R-:W-:Y:S01]  /*3390*/  IMAD R117, R117, c[0x0][0x188], RZ ;  /* 0x0000620075757a24 */ /* 0x000fe200078e02ff */
[----:B------:R-:W-:Y:S01]  /*33a0*/  PRMT R211, RZ, 0x7610, R211 ;  /* 0x00007610ffd37816 */ /* 0x000fe200000000d3 */
[----:B------:R-:W-:Y:S01]  /*33b0*/  IMAD R116, R116, c[0x0][0x188], RZ ;  /* 0x0000620074747a24 */ /* 0x000fe200078e02ff */
[----:B------:R1:W2:Y:S01]  /*33c0*/  @!P3 LDG.E.U16 R176, [R110.64] ;  /* 0x000000086eb0b981 */ /* 0x0002a2000c1e1500 */
[----:B0-----:R-:W-:Y:S01]  /*33d0*/  IMAD.WIDE R104, R114, 0x2, R96 ;  /* 0x0000000272687825 */ /* 0x001fe200078e0260 */
[----:B------:R-:W-:-:S02]  /*33e0*/  LOP3.LUT R118, R0, 0x14, RZ, 0xfc, !PT ;  /* 0x0000001400767812 */ /* 0x000fc400078efcff */
[----:B------:R-:W-:Y:S01]  /*33f0*/  ISETP.GE.AND P3, PT, R115, UR7, PT ;  /* 0x0000000773007c0c */ /* 0x000fe2000bf66270 */
[----:B----4-:R-:W-:Y:S01]  /*3400*/  IMAD.WIDE R108, R117, 0x2, R96 ;  /* 0x00000002756c7825 */ /* 0x010fe200078e0260 */
[----:B------:R-:W-:Y:S01]  /*3410*/  PRMT R213, RZ, 0x7610, R213 ;  /* 0x00007610ffd57816 */ /* 0x000fe200000000d5 */
[----:B------:R0:W4:Y:S01]  /*3420*/  @!P0 LDG.E.U16 R211, [R104.64] ;  /* 0x0000000868d38981 */ /* 0x000122000c1e1500 */
[----:B------:R-:W-:Y:S01]  /*3430*/  LOP3.LUT R115, R0, 0xe, RZ, 0xfc, !PT ;  /* 0x0000000e00737812 */ /* 0x000fe200078efcff */
[--C-:B------:R-:W-:Y:S01]  /*3440*/  IMAD.WIDE R116, R116, 0x2, R96.reuse ;  /* 0x0000000274747825 */ /* 0x100fe200078e0260 */
[----:B------:R-:W-:Y:S02]  /*3450*/  LOP3.LUT R114, R0, 0x10, RZ, 0xfc, !PT ;  /* 0x0000001000727812 */ /* 0x000fe400078efcff */
[----:B------:R-:W-:Y:S02]  /*3460*/  ISETP.GE.AND P0, PT, R118, UR7, PT ;  /* 0x0000000776007c0c */ /* 0x000fe4000bf06270 */
[----:B------:R-:W-:Y:S01]  /*3470*/  LOP3.LUT R118, R0, 0x1c, RZ, 0xfc, !PT ;  /* 0x0000001c00767812 */ /* 0x000fe200078efcff */
[----:B------:R-:W-:Y:S01]  /*3480*/  IMAD R115, R115, c[0x0][0x188], RZ ;  /* 0x0000620073737a24 */ /* 0x000fe200078e02ff */
[----:B------:R0:W2:Y:S01]  /*3490*/  @!P4 LDG.E.U16 R213, [R116.64] ;  /* 0x0000000874d5c981 */ /* 0x0000a2000c1e1500 */
[----:B------:R-:W-:Y:S01]  /*34a0*/  IMAD R114, R114, c[0x0][0x188], RZ ;  /* 0x0000620072727a24 */ /* 0x000fe200078e02ff */
[----:B------:R-:W-:Y:S01]  /*34b0*/  ISETP.GE.AND P4, PT, R118, UR7, PT ;  /* 0x0000000776007c0c */ /* 0x000fe2000bf86270 */
[----:B-1----:R-:W-:Y:S01]  /*34c0*/  IMAD.WIDE R112, R115, 0x2, R96 ;  /* 0x0000000273707825 */ /* 0x002fe200078e0260 */
[----:B------:R-:W-:-:S02]  /*34d0*/  LOP3.LUT R118, R0, 0x14, RZ, 0xfc, !PT ;  /* 0x0000001400767812 */ /* 0x000fc400078efcff */
[----:B------:R-:W-:Y:S01]  /*34e0*/  PRMT R111, RZ, 0x7610, R111 ;  /* 0x00007610ff6f7816 */ /* 0x000fe2000000006f */
[----:B------:R-:W-:Y:S01]  /*34f0*/  IMAD.WIDE R114, R114, 0x2, R96 ;  /* 0x0000000272727825 */ /* 0x000fe200078e0260 */
[----:B------:R-:W-:Y:S02]  /*3500*/  PRMT R103, RZ, 0x7610, R103 ;  /* 0x00007610ff677816 */ /* 0x000fe40000000067 */
[----:B------:R-:W-:Y:S01]  /*3510*/  LOP3.LUT R119, R0, 0x1a, RZ, 0xfc, !PT ;  /* 0x0000001a00777812 */ /* 0x000fe200078efcff */
[----:B------:R-:W-:Y:S01]  /*3520*/  IMAD R118, R118, c[0x0][0x188], RZ ;  /* 0x0000620076767a24 */ /* 0x000fe200078e02ff */
[----:B------:R1:W2:Y:S01]  /*3530*/  @!P3 LDG.E.U16 R111, [R114.64] ;  /* 0x00000008726fb981 */ /* 0x0002a2000c1e1500 */
[----:B------:R-:W-:Y:S02]  /*3540*/  LOP3.LUT R120, R0, 0x18, RZ, 0xfc, !PT ;  /* 0x0000001800787812 */ /* 0x000fe400078efcff */
[----:B------:R-:W-:Y:S01]  /*3550*/  ISETP.GE.AND P3, PT, R119, UR7, PT ;  /* 0x0000000777007c0c */ /* 0x000fe2000bf66270 */
[----:B------:R0:W2:Y:S01]  /*3560*/  @!P2 LDG.E.U16 R103, [R112.64] ;  /* 0x000000087067a981 */ /* 0x0000a2000c1e1500 */
[----:B------:R-:W-:-:S02]  /*3570*/  PRMT R100, RZ, 0x7610, R100 ;  /* 0x00007610ff647816 */ /* 0x000fc40000000064 */
[----:B------:R-:W-:Y:S02]  /*3580*/  LOP3.LUT R119, R0, 0x16, RZ, 0xfc, !PT ;  /* 0x0000001600777812 */ /* 0x000fe400078efcff */
[----:B------:R-:W-:Y:S02]  /*3590*/  ISETP.GE.AND P2, PT, R120, UR7, PT ;  /* 0x0000000778007c0c */ /* 0x000fe4000bf46270 */
[----:B------:R-:W-:Y:S01]  /*35a0*/  LOP3.LUT R121, R0, 0x16, RZ, 0xfc, !PT ;  /* 0x0000001600797812 */ /* 0x000fe200078efcff */
[----:B0-----:R-:W-:Y:S01]  /*35b0*/  IMAD.WIDE R112, R118, 0x2, R96 ;  /* 0x0000000276707825 */ /* 0x001fe200078e0260 */
[----:B------:R-:W-:Y:S01]  /*35c0*/  LOP3.LUT R118, R0, 0x18, RZ, 0xfc, !PT ;  /* 0x0000001800767812 */ /* 0x000fe200078efcff */
[----:B------:R0:W2:Y:S02]  /*35d0*/  @!P1 LDG.E.U16 R100, [R108.64] ;  /* 0x000000086c649981 */ /* 0x0000a4000c1e1500 */
[----:B------:R-:W-:Y:S01]  /*35e0*/  IMAD R119, R119, c[0x0][0x188], RZ ;  /* 0x0000620077777a24 */ /* 0x000fe200078e02ff */
[----:B------:R-:W-:Y:S01]  /*35f0*/  ISETP.GE.AND P1, PT, R121, UR7, PT ;  /* 0x0000000779007c0c */ /* 0x000fe2000bf26270 */
[----:B------:R-:W-:Y:S01]  /*3600*/  IMAD R118, R118, c[0x0][0x188], RZ ;  /* 0x0000620076767a24 */ /* 0x000fe200078e02ff */
[----:B------:R-:W-:Y:S01]  /*3610*/  PRMT R116, RZ, 0x7610, R116 ;  /* 0x00007610ff747816 */ /* 0x000fe20000000074 */
[----:B-1----:R-:W-:Y:S01]  /*3620*/  IMAD.WIDE R114, R119, 0x2, R96 ;  /* 0x0000000277727825 */ /* 0x002fe200078e0260 */
[----:B------:R-:W-:-:S03]  /*3630*/  LOP3.LUT R124, R0, 0x1e, RZ, 0xfc, !PT ;  /* 0x0000001e007c7812 */ /* 0x000fc600078efcff */
[----:B------:R-:W-:Y:S01]  /*3640*/  IMAD.WIDE R118, R118, 0x2, R96 ;  /* 0x0000000276767825 */ /* 0x000fe200078e0260 */
[----:B0-----:R-:W-:Y:S02]  /*3650*/  PRMT R108, RZ, 0x7610, R108 ;  /* 0x00007610ff6c7816 */ /* 0x001fe4000000006c */
[----:B------:R-:W-:Y:S02]  /*3660*/  LOP3.LUT R120, R0, 0x1a, RZ, 0xfc, !PT ;  /* 0x0000001a00787812 */ /* 0x000fe400078efcff */
[----:B------:R0:W2:Y:S01]  /*3670*/  @!P2 LDG.E.U16 R116, [R118.64] ;  /* 0x000000087674a981 */ /* 0x0000a2000c1e1500 */
[----:B------:R-:W-:Y:S02]  /*3680*/  ISETP.GE.AND P2, PT, R124, UR7, PT ;  /* 0x000000077c007c0c */ /* 0x000fe4000bf46270 */
[----:B------:R-:W-:Y:S01]  /*3690*/  LOP3.LUT R124, R0, 0x26, RZ, 0xfc, !PT ;  /* 0x00000026007c7812 */ /* 0x000fe200078efcff */
[----:B------:R-:W-:Y:S01]  /*36a0*/  IMAD R120, R120, c[0x0][0x188], RZ ;  /* 0x0000620078787a24 */ /* 0x000fe200078e02ff */
[----:B------:R-:W-:Y:S01]  /*36b0*/  LOP3.LUT R122, R0, 0x1c, RZ, 0xfc, !PT ;  /* 0x0000001c007a7812 */ /* 0x000fe200078efcff */
[----:B------:R1:W2:Y:S01]  /*36c0*/  @!P1 LDG.E.U16 R108, [R114.64] ;  /* 0x00000008726c9981 */ /* 0x0002a2000c1e1500 */
[----:B------:R-:W-:Y:S01]  /*36d0*/  ISETP.GE.AND P1, PT, R124, UR7, PT ;  /* 0x000000077c007c0c */ /* 0x000fe2000bf26270 */
[----:B------:R-:W-:Y:S01]  /*36e0*/  IMAD.WIDE R120, R120, 0x2, R96 ;  /* 0x0000000278787825 */ /* 0x000fe200078e0260 */
[----:B------:R-:W-:-:S02]  /*36f0*/  PRMT R212, RZ, 0x7610, R212 ;  /* 0x00007610ffd47816 */ /* 0x000fc400000000d4 */
[----:B------:R-:W-:Y:S01]  /*3700*/  LOP3.LUT R124, R0, 0x1e, RZ, 0xfc, !PT ;  /* 0x0000001e007c7812 */ /* 0x000fe200078efcff */
[----:B------:R-:W-:Y:S01]  /*3710*/  IMAD R122, R122, c[0x0][0x188], RZ ;  /* 0x000062007a7a7a24 */ /* 0x000fe200078e02ff */
[C---:B------:R-:W-:Y:S02]  /*3720*/  LOP3.LUT R125, R0.reuse, 0x24, RZ, 0xfc, !PT ;  /* 0x00000024007d7812 */ /* 0x040fe400078efcff */
[----:B------:R-:W-:Y:S01]  /*3730*/  LOP3.LUT R127, R0, 0x20, RZ, 0xfc, !PT ;  /* 0x00000020007f7812 */ /* 0x000fe200078efcff */
[----:B------:R-:W-:Y:S01]  /*3740*/  IMAD.WIDE R122, R122, 0x2, R96 ;  /* 0x000000027a7a7825 */ /* 0x000fe200078e0260 */
[----:B------:R-:W-:Y:S01]  /*3750*/  PRMT R105, RZ, 0x7610, R105 ;  /* 0x00007610ff697816 */ /* 0x000fe20000000069 */
[----:B------:R0:W2:Y:S01]  /*3760*/  @!P3 LDG.E.U16 R212, [R120.64] ;  /* 0x0000000878d4b981 */ /* 0x0000a2000c1e1500 */
[----:B------:R-:W-:Y:S01]  /*3770*/  PRMT R110, RZ, 0x7610, R110 ;  /* 0x00007610ff6e7816 */ /* 0x000fe2000000006e */
[----:B------:R-:W-:Y:S01]  /*3780*/  IMAD R124, R124, c[0x0][0x188], RZ ;  /* 0x000062007c7c7a24 */ /* 0x000fe200078e02ff */
[----:B------:R-:W-:-:S02]  /*3790*/  ISETP.GE.AND P5, PT, R125, UR7, PT ;  /* 0x000000077d007c0c */ /* 0x000fc4000bfa6270 */
[C---:B------:R-:W-:Y:S01]  /*37a0*/  LOP3.LUT R125, R0.reuse, 0x20, RZ, 0xfc, !PT ;  /* 0x00000020007d7812 */ /* 0x040fe200078efcff */
[----:B------:R1:W2:Y:S01]  /*37b0*/  @!P0 LDG.E.U16 R105, [R112.64] ;  /* 0x0000000870698981 */ /* 0x0002a2000c1e1500 */
[C---:B------:R-:W-:Y:S02]  /*37c0*/  LOP3.LUT R126, R0.reuse, 0x22, RZ, 0xfc, !PT ;  /* 0x00000022007e7812 */ /* 0x040fe400078efcff */
[----:B------:R-:W-:Y:S02]  /*37d0*/  ISETP.GE.AND P3, PT, R127, UR7, PT ;  /* 0x000000077f007c0c */ /* 0x000fe4000bf66270 */
[----:B------:R-:W-:Y:S01]  /*37e0*/  LOP3.LUT R140, R0, 0x28, RZ, 0xfc, !PT ;  /* 0x00000028008c7812 */ /* 0x000fe200078efcff */
[----:B0-----:R-:W-:Y:S01]  /*37f0*/  IMAD.WIDE R118, R124, 0x2, R96 ;  /* 0x000000027c767825 */ /* 0x001fe200078e0260 */
[----:B------:R0:W2:Y:S01]  /*3800*/  @!P4 LDG.E.U16 R110, [R122.64] ;  /* 0x000000087a6ec981 */ /* 0x0000a2000c1e1500 */
[----:B------:R-:W-:Y:S02]  /*3810*/  LOP3.LUT R124, R0, 0x22, RZ, 0xfc, !PT ;  /* 0x00000022007c7812 */ /* 0x000fe400078efcff */
[----:B------:R-:W-:Y:S01]  /*3820*/  ISETP.GE.AND P4, PT, R126, UR7, PT ;  /* 0x000000077e007c0c */ /* 0x000fe2000bf86270 */
[----:B------:R-:W-:Y:S01]  /*3830*/  IMAD R125, R125, c[0x0][0x188], RZ ;  /* 0x000062007d7d7a24 */ /* 0x000fe200078e02ff */
[----:B------:R-:W-:-:S02]  /*3840*/  ISETP.GE.AND P0, PT, R140, UR7, PT ;  /* 0x000000078c007c0c */ /* 0x000fc4000bf06270 */
[----:B------:R-:W-:Y:S01]  /*3850*/  LOP3.LUT R140, R0, 0x26, RZ, 0xfc, !PT ;  /* 0x00000026008c7812 */ /* 0x000fe200078efcff */
[----:B------:R-:W-:Y:S01]  /*3860*/  IMAD R124, R124, c[0x0][0x188], RZ ;  /* 0x000062007c7c7a24 */ /* 0x000fe200078e02ff */
[----:B------:R-:W-:Y:S01]  /*3870*/  PRMT R121, RZ, 0x7610, R121 ;  /* 0x00007610ff797816 */ /* 0x000fe20000000079 */
[----:B0-----:R-:W-:Y:S01]  /*3880*/  IMAD.WIDE R122, R125, 0x2, R96 ;  /* 0x000000027d7a7825 */ /* 0x001fe200078e0260 */
[----:B------:R-:W-:Y:S02]  /*3890*/  LOP3.LUT R142, R0, 0x28, RZ, 0xfc, !PT ;  /* 0x00000028008e7812 */ /* 0x000fe400078efcff */
[----:B------:R-:W-:Y:S01]  /*38a0*/  PRMT R210, RZ, 0x7610, R210 ;  /* 0x00007610ffd27816 */ /* 0x000fe200000000d2 */
[----:B------:R-:W-:Y:S01]  /*38b0*/  IMAD R140, R140, c[0x0][0x188], RZ ;  /* 0x000062008c8c7a24 */ /* 0x000fe200078e02ff */
[----:B------:R0:W2:Y:S01]  /*38c0*/  @!P3 LDG.E.U16 R121, [R122.64] ;  /* 0x000000087a79b981 */ /* 0x0000a2000c1e1500 */
[----:B------:R-:W-:Y:S01]  /*38d0*/  IMAD.WIDE R124, R124, 0x2, R96 ;  /* 0x000000027c7c7825 */ /* 0x000fe200078e0260 */
[----:B------:R-:W-:-:S03]  /*38e0*/  PRMT R214, RZ, 0x7610, R214 ;  /* 0x00007610ffd67816 */ /* 0x000fc600000000d6 */
[----:B------:R-:W-:Y:S01]  /*38f0*/  IMAD R142, R142, c[0x0][0x188], RZ ;  /* 0x000062008e8e7a24 */ /* 0x000fe200078e02ff */
[----:B------:R1:W2:Y:S01]  /*3900*/  @!P4 LDG.E.U16 R210, [R124.64] ;  /* 0x000000087cd2c981 */ /* 0x0002a2000c1e1500 */
[----:B0-----:R-:W-:Y:S01]  /*3910*/  IMAD.WIDE R122, R140, 0x2, R96 ;  /* 0x000000028c7a7825 */ /* 0x001fe200078e0260 */
[----:B------:R-:W-:Y:S02]  /*3920*/  LOP3.LUT R140, R0, 0x2c, RZ, 0xfc, !PT ;  /* 0x0000002c008c7812 */ /* 0x000fe400078efcff */
[----:B-1----:R-:W-:Y:S02]  /*3930*/  PRMT R113, RZ, 0x7610, R113 ;  /* 0x00007610ff717816 */ /* 0x002fe40000000071 */
[----:B------:R-:W-:Y:S01]  /*3940*/  ISETP.GE.AND P3, PT, R140, UR7, PT ;  /* 0x000000078c007c0c */ /* 0x000fe2000bf66270 */
[----:B------:R-:W-:Y:S01]  /*3950*/  IMAD.WIDE R124, R142, 0x2, R96 ;  /* 0x000000028e7c7825 */ /* 0x000fe200078e0260 */
[C---:B------:R-:W-:Y:S02]  /*3960*/  LOP3.LUT R140, R0.reuse, 0x30, RZ, 0xfc, !PT ;  /* 0x00000030008c7812 */ /* 0x040fe400078efcff */
[----:B------:R-:W-:Y:S01]  /*3970*/  LOP3.LUT R141, R0, 0x2a, RZ, 0xfc, !PT ;  /* 0x0000002a008d7812 */ /* 0x000fe200078efcff */
[----:B------:R0:W2:Y:S04]  /*3980*/  @!P2 LDG.E.U16 R113, [R118.64] ;  /* 0x000000087671a981 */ /* 0x0000a8000c1e1500 */
[----:B------:R1:W2:Y:S01]  /*3990*/  @!P0 LDG.E.U16 R214, [R124.64] ;  /* 0x000000087cd68981 */ /* 0x0002a2000c1e1500 */
[----:B------:R-:W-:-:S02]  /*39a0*/  ISETP.GE.AND P0, PT, R140, UR7, PT ;  /* 0x000000078c007c0c */ /* 0x000fc4000bf06270 */
[----:B------:R-:W-:Y:S02]  /*39b0*/  LOP3.LUT R140, R0, 0x2a, RZ, 0xfc, !PT ;  /* 0x0000002a008c7812 */ /* 0x000fe400078efcff */
[----:B------:R-:W-:Y:S02]  /*39c0*/  ISETP.GE.AND P2, PT, R141, UR7, PT ;  /* 0x000000078d007c0c */ /* 0x000fe4000bf46270 */
[----:B0-----:R-:W-:Y:S01]  /*39d0*/  PRMT R118, RZ, 0x7610, R118 ;  /* 0x00007610ff767816 */ /* 0x001fe20000000076 */
[----:B------:R-:W-:Y:S01]  /*39e0*/  IMAD R140, R140, c[0x0][0x188], RZ ;  /* 0x000062008c8c7a24 */ /* 0x000fe200078e02ff */
[C---:B------:R-:W-:Y:S02]  /*39f0*/  LOP3.LUT R126, R0.reuse, 0x24, RZ, 0xfc, !PT ;  /* 0x00000024007e7812 */ /* 0x040fe400078efcff */
[----:B------:R-:W-:Y:S01]  /*3a00*/  LOP3.LUT R141, R0, 0x2e, RZ, 0xfc, !PT ;  /* 0x0000002e008d7812 */ /* 0x000fe200078efcff */
[----:B-1----:R-:W-:Y:S01]  /*3a10*/  IMAD.WIDE R124, R140, 0x2, R96 ;  /* 0x000000028c7c7825 */ /* 0x002fe200078e0260 */
[----:B------:R0:W2:Y:S01]  /*3a20*/  @!P1 LDG.E.U16 R118, [R122.64] ;  /* 0x000000087a769981 */ /* 0x0000a2000c1e1500 */
[----:B------:R-:W-:-:S02]  /*3a30*/  PRMT R209, RZ, 0x7610, R209 ;  /* 0x00007610ffd17816 */ /* 0x000fc400000000d1 */
[----:B------:R-:W-:Y:S01]  /*3a40*/  IMAD R126, R126, c[0x0][0x188], RZ ;  /* 0x000062007e7e7a24 */ /* 0x000fe200078e02ff */
[----:B------:R-:W-:Y:S02]  /*3a50*/  ISETP.GE.AND P1, PT, R141, UR7, PT ;  /* 0x000000078d007c0c */ /* 0x000fe4000bf26270 */
[C---:B------:R-:W-:Y:S02]  /*3a60*/  LOP3.LUT R141, R0.reuse, 0x2c, RZ, 0xfc, !PT ;  /* 0x0000002c008d7812 */ /* 0x040fe400078efcff */
[----:B------:R-:W-:Y:S01]  /*3a70*/  LOP3.LUT R142, R0, 0x34, RZ, 0xfc, !PT ;  /* 0x00000034008e7812 */ /* 0x000fe200078efcff */
[----:B------:R-:W-:Y:S01]  /*3a80*/  IMAD.WIDE R126, R126, 0x2, R96 ;  /* 0x000000027e7e7825 */ /* 0x000fe200078e0260 */
[----:B------:R-:W-:Y:S01]  /*3a90*/  PRMT R115, RZ, 0x7610, R115 ;  /* 0x00007610ff737816 */ /* 0x000fe20000000073 */
[----:B------:R1:W2:Y:S01]  /*3aa0*/  @!P2 LDG.E.U16 R209, [R124.64] ;  /* 0x000000087cd1a981 */ /* 0x0002a2000c1e1500 */
[----:B------:R-:W-:Y:S01]  /*3ab0*/  ISETP.GE.AND P2, PT, R142, UR7, PT ;  /* 0x000000078e007c0c */ /* 0x000fe2000bf46270 */
[----:B------:R-:W-:Y:S01]  /*3ac0*/  IMAD R141, R141, c[0x0][0x188], RZ ;  /* 0x000062008d8d7a24 */ /* 0x000fe200078e02ff */
[----:B------:R-:W-:-:S02]  /*3ad0*/  LOP3.LUT R140, R0, 0x2e, RZ, 0xfc, !PT ;  /* 0x0000002e008c7812 */ /* 0x000fc400078efcff */
[----:B------:R-:W-:Y:S01]  /*3ae0*/  LOP3.LUT R142, R0, 0x30, RZ, 0xfc, !PT ;  /* 0x00000030008e7812 */ /* 0x000fe200078efcff */
[----:B------:R1:W2:Y:S01]  /*3af0*/  @!P5 LDG.E.U16 R115, [R126.64] ;  /* 0x000000087e73d981 */ /* 0x0002a2000c1e1500 */
[----:B------:R-:W-:Y:S01]  /*3b00*/  PRMT R120, RZ, 0x7610, R120 ;  /* 0x00007610ff787816 */ /* 0x000fe20000000078 */
[----:B------:R-:W-:Y:S01]  /*3b10*/  IMAD R140, R140, c[0x0][0x188], RZ ;  /* 0x000062008c8c7a24 */ /* 0x000fe200078e02ff */
[----:B------:R-:W-:Y:S01]  /*3b20*/  LOP3.LUT R174, R0, 0x32, RZ, 0xfc, !PT ;  /* 0x0000003200ae7812 */ /* 0x000fe200078efcff */
[----:B------:R-:W-:Y:S01]  /*3b30*/  IMAD R142, R142, c[0x0][0x188], RZ ;  /* 0x000062008e8e7a24 */ /* 0x000fe200078e02ff */
[----:B0-----:R-:W-:Y:S01]  /*3b40*/  PRMT R123, RZ, 0x7610, R123 ;  /* 0x00007610ff7b7816 */ /* 0x001fe2000000007b */
[----:B-1----:R-:W-:Y:S01]  /*3b50*/  IMAD.WIDE R126, R141, 0x2, R96 ;  /* 0x000000028d7e7825 */ /* 0x002fe200078e0260 */
[----:B------:R-:W-:-:S03]  /*3b60*/  LOP3.LUT R143, R0, 0x32, RZ, 0xfc, !PT ;  /* 0x00000032008f7812 */ /* 0x000fc600078efcff */
[----:B------:R-:W-:Y:S01]  /*3b70*/  IMAD.WIDE R140, R140, 0x2, R96 ;  /* 0x000000028c8c7825 */ /* 0x000fe200078e0260 */
[----:B------:R0:W2:Y:S01]  /*3b80*/  @!P3 LDG.E.U16 R120, [R126.64] ;  /* 0x000000087e78b981 */ /* 0x0000a2000c1e1500 */
[----:B------:R-:W-:Y:S02]  /*3b90*/  ISETP.GE.AND P4, PT, R143, UR7, PT ;  /* 0x000000078f007c0c */ /* 0x000fe4000bf86270 */
[----:B------:R-:W-:Y:S01]  /*3ba0*/  IMAD R174, R174, c[0x0][0x188], RZ ;  /* 0x00006200aeae7a24 */ /* 0x000fe200078e02ff */
[----:B------:R-:W-:Y:S01]  /*3bb0*/  PRMT R187, RZ, 0x7610, R187 ;  /* 0x00007610ffbb7816 */ /* 0x000fe200000000bb */
[----:B------:R1:W2:Y:S01]  /*3bc0*/  @!P1 LDG.E.U16 R123, [R140.64] ;  /* 0x000000088c7b9981 */ /* 0x0002a2000c1e1500 */
[--C-:B0-----:R-:W-:Y:S01]  /*3bd0*/  IMAD.WIDE R126, R142, 0x2, R96.reuse ;  /* 0x000000028e7e7825 */ /* 0x101fe200078e0260 */
[C---:B------:R-:W-:Y:S02]  /*3be0*/  LOP3.LUT R142, R0.reuse, 0x34, RZ, 0xfc, !PT ;  /* 0x00000034008e7812 */ /* 0x040fe400078efcff */
[----:B------:R-:W-:Y:S01]  /*3bf0*/  LOP3.LUT R143, R0, 0x36, RZ, 0xfc, !PT ;  /* 0x00000036008f7812 */ /* 0x000fe200078efcff */
[----:B-1----:R-:W-:Y:S01]  /*3c00*/  IMAD.WIDE R140, R174, 0x2, R96 ;  /* 0x00000002ae8c7825 */ /* 0x002fe200078e0260 */
[C---:B------:R-:W-:Y:S01]  /*3c10*/  LOP3.LUT R175, R0.reuse, 0x38, RZ, 0xfc, !PT ;  /* 0x0000003800af7812 */ /* 0x040fe200078efcff */
[----:B------:R0:W2:Y:S01]  /*3c20*/  @!P0 LDG.E.U16 R187, [R126.64] ;  /* 0x000000087ebb8981 */ /* 0x0000a2000c1e1500 */
[----:B------:R-:W-:Y:S01]  /*3c30*/  LOP3.LUT R174, R0, 0x3a, RZ, 0xfc, !PT ;  /* 0x0000003a00ae7812 */ /* 0x000fe200078efcff */
[----:B------:R-:W-:Y:S01]  /*3c40*/  IMAD R142, R142, c[0x0][0x188], RZ ;  /* 0x000062008e8e7a24 */ /* 0x000fe200078e02ff */
[----:B------:R-:W-:-:S02]  /*3c50*/  ISETP.GE.AND P1, PT, R143, UR7, PT ;  /* 0x000000078f007c0c */ /* 0x000fc4000bf26270 */
[----:B------:R-:W-:Y:S01]  /*3c60*/  PRMT R125, RZ, 0x7610, R125 ;  /* 0x00007610ff7d7816 */ /* 0x000fe2000000007d */
[----:B------:R-:W-:Y:S01]  /*3c70*/  IMAD.WIDE R142, R142, 0x2, R96 ;  /* 0x000000028e8e7825 */ /* 0x000fe200078e0260 */
[----:B------:R-:W-:Y:S02]  /*3c80*/  ISETP.GE.AND P0, PT, R175, UR7, PT ;  /* 0x00000007af007c0c */ /* 0x000fe4000bf06270 */
[----:B------:R-:W-:Y:S02]  /*3c90*/  ISETP.GE.AND P3, PT, R174, UR7, PT ;  /* 0x00000007ae007c0c */ /* 0x000fe4000bf66270 */
[C---:B------:R-:W-:Y:S01]  /*3ca0*/  LOP3.LUT R175, R0.reuse, 0x3c, RZ, 0xfc, !PT ;  /* 0x0000003c00af7812 */ /* 0x040fe200078efcff */
[----:B------:R1:W2:Y:S01]  /*3cb0*/  @!P2 LDG.E.U16 R125, [R142.64] ;  /* 0x000000088e7da981 */ /* 0x0002a2000c1e1500 */
[----:B------:R-:W-:Y:S02]  /*3cc0*/  LOP3.LUT R174, R0, 0x36, RZ, 0xfc, !PT ;  /* 0x0000003600ae7812 */ /* 0x000fe400078efcff */
[----:B------:R-:W-:-:S02]  /*3cd0*/  ISETP.GE.AND P2, PT, R175, UR7, PT ;  /* 0x00000007af007c0c */ /* 0x000fc4000bf46270 */
[----:B------:R-:W-:Y:S01]  /*3ce0*/  LOP3.LUT R175, R0, 0x38, RZ, 0xfc, !PT ;  /* 0x0000003800af7812 */ /* 0x000fe200078efcff */
[----:B------:R-:W-:-:S04]  /*3cf0*/  IMAD R174, R174, c[0x0][0x188], RZ ;  /* 0x00006200aeae7a24 */ /* 0x000fc800078e02ff */
[----:B-1----:R-:W-:Y:S01]  /*3d00*/  IMAD.WIDE R142, R174, 0x2, R96 ;  /* 0x00000002ae8e7825 */ /* 0x002fe200078e0260 */
[----:B------:R-:W-:-:S03]  /*3d10*/  LOP3.LUT R174, R0, 0x3a, RZ, 0xfc, !PT ;  /* 0x0000003a00ae7812 */ /* 0x000fc600078efcff */
[----:B------:R-:W-:Y:S01]  /*3d20*/  IMAD R175, R175, c[0x0][0x188], RZ ;  /* 0x00006200afaf7a24 */ /* 0x000fe200078e02ff */
[----:B------:R-:W-:Y:S02]  /*3d30*/  PRMT R206, RZ, 0x7610, R206 ;  /* 0x00007610ffce7816 */ /* 0x000fe400000000ce */
[----:B------:R-:W-:Y:S01]  /*3d40*/  PRMT R188, RZ, 0x7610, R188 ;  /* 0x00007610ffbc7816 */ /* 0x000fe200000000bc */
[----:B0-----:R-:W-:Y:S01]  /*3d50*/  IMAD.WIDE R126, R175, 0x2, R96 ;  /* 0x00000002af7e7825 */ /* 0x001fe200078e0260 */
[----:B------:R-:W-:Y:S02]  /*3d60*/  LOP3.LUT R180, R0, 0x3e, RZ, 0xfc, !PT ;  /* 0x0000003e00b47812 */ /* 0x000fe400078efcff */
[----:B------:R-:W-:Y:S01]  /*3d70*/  PRMT R205, RZ, 0x7610, R205 ;  /* 0x00007610ffcd7816 */ /* 0x000fe200000000cd */
[----:B------:R-:W-:Y:S01]  /*3d80*/  IMAD R174, R174, c[0x0][0x188], RZ ;  /* 0x00006200aeae7a24 */ /* 0x000fe200078e02ff */
[----:B------:R0:W2:Y:S01]  /*3d90*/  @!P4 LDG.E.U16 R206, [R140.64] ;  /* 0x000000088ccec981 */ /* 0x0000a2000c1e1500 */
[----:B------:R-:W-:-:S02]  /*3da0*/  LOP3.LUT R178, R0, 0x3c, RZ, 0xfc, !PT ;  /* 0x0000003c00b27812 */ /* 0x000fc400078efcff */
[----:B------:R-:W-:Y:S01]  /*3db0*/  IMAD.WIDE R174, R174, 0x2, R96 ;  /* 0x00000002aeae7825 */ /* 0x000fe200078e0260 */
[----:B------:R1:W2:Y:S01]  /*3dc0*/  @!P0 LDG.E.U16 R188, [R126.64] ;  /* 0x000000087ebc8981 */ /* 0x0002a2000c1e1500 */
[----:B------:R-:W-:Y:S02]  /*3dd0*/  ISETP.GE.AND P0, PT, R180, UR7, PT ;  /* 0x00000007b4007c0c */ /* 0x000fe4000bf06270 */
[C---:B------:R-:W-:Y:S01]  /*3de0*/  LOP3.LUT R180, R0.reuse, 0x44, RZ, 0xfc, !PT ;  /* 0x0000004400b47812 */ /* 0x040fe200078efcff */
[----:B------:R1:W2:Y:S01]  /*3df0*/  @!P3 LDG.E.U16 R205, [R174.64] ;  /* 0x00000008aecdb981 */ /* 0x0002a2000c1e1500 */
[----:B0-----:R-:W-:Y:S02]  /*3e00*/  PRMT R140, RZ, 0x7610, R140 ;  /* 0x00007610ff8c7816 */ /* 0x001fe4000000008c */
[----:B------:R-:W-:Y:S01]  /*3e10*/  LOP3.LUT R182, R0, 0x40, RZ, 0xfc, !PT ;  /* 0x0000004000b67812 */ /* 0x000fe200078efcff */
[----:B------:R-:W-:Y:S01]  /*3e20*/  IMAD R178, R178, c[0x0][0x188], RZ ;  /* 0x00006200b2b27a24 */ /* 0x000fe200078e02ff */
[----:B------:R-:W-:-:S02]  /*3e30*/  ISETP.GE.AND P3, PT, R180, UR7, PT ;  /* 0x00000007b4007c0c */ /* 0x000fc4000bf66270 */
[----:B------:R0:W2:Y:S01]  /*3e40*/  @!P1 LDG.E.U16 R140, [R142.64] ;  /* 0x000000088e8c9981 */ /* 0x0000a2000c1e1500 */
[----:B------:R-:W-:Y:S02]  /*3e50*/  LOP3.LUT R180, R0, 0x40, RZ, 0xfc, !PT ;  /* 0x0000004000b47812 */ /* 0x000fe400078efcff */
[----:B------:R-:W-:Y:S01]  /*3e60*/  ISETP.GE.AND P1, PT, R182, UR7, PT ;  /* 0x00000007b6007c0c */ /* 0x000fe2000bf26270 */
[----:B------:R-:W-:Y:S01]  /*3e70*/  IMAD.WIDE R178, R178, 0x2, R96 ;  /* 0x00000002b2b27825 */ /* 0x000fe200078e0260 */
[C---:B------:R-:W-:Y:S02]  /*3e80*/  LOP3.LUT R181, R0.reuse, 0x42, RZ, 0xfc, !PT ;  /* 0x0000004200b57812 */ /* 0x040fe400078efcff */
[----:B------:R-:W-:Y:S02]  /*3e90*/  LOP3.LUT R182, R0, 0x44, RZ, 0xfc, !PT ;  /* 0x0000004400b67812 */ /* 0x000fe400078efcff */
[----:B0-----:R-:W-:Y:S01]  /*3ea0*/  PRMT R142, RZ, 0x7610, R142 ;  /* 0x00007610ff8e7816 */ /* 0x001fe2000000008e */
[----:B------:R-:W-:Y:S01]  /*3eb0*/  IMAD R180, R180, c[0x0][0x188], RZ ;  /* 0x00006200b4b47a24 */ /* 0x000fe200078e02ff */
[----:B------:R-:W-:Y:S01]  /*3ec0*/  PRMT R191, RZ, 0x7610, R191 ;  /* 0x00007610ffbf7816 */ /* 0x000fe200000000bf */
[----:B------:R-:W-:-:S03]  /*3ed0*/  IMAD R182, R182, c[0x0][0x188], RZ ;  /* 0x00006200b6b67a24 */ /* 0x000fc600078e02ff */
[----:B------:R0:W2:Y:S01]  /*3ee0*/  @!P2 LDG.E.U16 R142, [R178.64] ;  /* 0x00000008b28ea981 */ /* 0x0000a2000c1e1500 */
[----:B------:R-:W-:Y:S02]  /*3ef0*/  ISETP.GE.AND P2, PT, R181, UR7, PT ;  /* 0x00000007b5007c0c */ /* 0x000fe4000bf46270 */
[C---:B------:R-:W-:Y:S02]  /*3f00*/  LOP3.LUT R181, R0.reuse, 0x3e, RZ, 0xfc, !PT ;  /* 0x0000003e00b57812 */ /* 0x040fe400078efcff */
[----:B------:R-:W-:Y:S01]  /*3f10*/  LOP3.LUT R194, R0, 0x46, RZ, 0xfc, !PT ;  /* 0x0000004600c27812 */ /* 0x000fe200078efcff */
[----:B0-----:R-:W-:Y:S01]  /*3f20*/  IMAD.WIDE R178, R180, 0x2, R96 ;  /* 0x00000002b4b27825 */ /* 0x001fe200078e0260 */
[----:B------:R-:W-:-:S03]  /*3f30*/  PRMT R177, RZ, 0x7610, R177 ;  /* 0x00007610ffb17816 */ /* 0x000fc600000000b1 */
[----:B------:R-:W-:Y:S01]  /*3f40*/  IMAD.WIDE R182, R182, 0x2, R96 ;  /* 0x00000002b6b67825 */ /* 0x000fe200078e0260 */
[----:B------:R0:W2:Y:S01]  /*3f50*/  @!P1 LDG.E.U16 R191, [R178.64] ;  /* 0x00000008b2bf9981 */ /* 0x0000a2000c1e1500 */
[----:B------:R-:W-:Y:S02]  /*3f60*/  ISETP.GE.AND P1, PT, R194, UR7, PT ;  /* 0x00000007c2007c0c */ /* 0x000fe4000bf26270 */
[----:B------:R-:W-:Y:S01]  /*3f70*/  IMAD R181, R181, c[0x0][0x188], RZ ;  /* 0x00006200b5b57a24 */ /* 0x000fe200078e02ff */
[----:B------:R-:W-:Y:S01]  /*3f80*/  LOP3.LUT R194, R0, 0x4a, RZ, 0xfc, !PT ;  /* 0x0000004a00c27812 */ /* 0x000fe200078efcff */
[----:B------:R0:W2:Y:S01]  /*3f90*/  @!P3 LDG.E.U16 R177, [R182.64] ;  /* 0x00000008b6b1b981 */ /* 0x0000a2000c1e1500 */
[----:B-1----:R-:W-:Y:S01]  /*3fa0*/  PRMT R174, RZ, 0x7610, R174 ;  /* 0x00007610ffae7816 */ /* 0x002fe200000000ae */
[----:B------:R-:W-:Y:S01]  /*3fb0*/  IMAD.WIDE R126, R181, 0x2, R96 ;  /* 0x00000002b57e7825 */ /* 0x000fe200078e0260 */
[----:B------:R-:W-:Y:S02]  /*3fc0*/  ISETP.GE.AND P3, PT, R194, UR7, PT ;  /* 0x00000007c2007c0c */ /* 0x000fe4000bf66270 */
[----:B------:R-:W-:-:S02]  /*3fd0*/  LOP3.LUT R194, R0, 0x46, RZ, 0xfc, !PT ;  /* 0x0000004600c27812 */ /* 0x000fc400078efcff */
[----:B------:R-:W-:Y:S01]  /*3fe0*/  LOP3.LUT R180, R0, 0x42, RZ, 0xfc, !PT ;  /* 0x0000004200b47812 */ /* 0x000fe200078efcff */
[----:B------:R1:W2:Y:S02]  /*3ff0*/  @!P0 LDG.E.U16 R174, [R126.64] ;  /* 0x000000087eae8981 */ /* 0x0002a4000c1e1500 */
[----:B------:R-:W-:Y:S02]  /*4000*/  IMAD R194, R194, c[0x0][0x188], RZ ;  /* 0x00006200c2c27a24 */ /* 0x000fe400078e02ff */
[----:B------:R-:W-:Y:S01]  /*4010*/  IMAD R180, R180, c[0x0][0x188], RZ ;  /* 0x00006200b4b47a24 */ /* 0x000fe200078e02ff */
[----:B-1----:R-:W-:-:S03]  /*4020*/  LOP3.LUT R127, R0, 0x4c, RZ, 0xfc, !PT ;  /* 0x0000004c007f7812 */ /* 0x002fc600078efcff */
[----:B------:R-:W-:Y:S01]  /*4030*/  IMAD.WIDE R180, R180, 0x2, R96 ;  /* 0x00000002b4b47825 */ /* 0x000fe200078e0260 */
[----:B------:R-:W-:Y:S02]  /*4040*/  PRMT R202, RZ, 0x7610, R202 ;  /* 0x00007610ffca7816 */ /* 0x000fe400000000ca */
[----:B------:R-:W-:Y:S01]  /*4050*/  ISETP.GE.AND P4, PT, R127, UR7, PT ;  /* 0x000000077f007c0c */ /* 0x000fe2000bf86270 */
[----:B------:R-:W-:Y:S01]  /*4060*/  IMAD.WIDE R126, R194, 0x2, R96 ;  /* 0x00000002c27e7825 */ /* 0x000fe200078e0260 */
[C---:B------:R-:W-:Y:S02]  /*4070*/  LOP3.LUT R194, R0.reuse, 0x48, RZ, 0xfc, !PT ;  /* 0x0000004800c27812 */ /* 0x040fe400078efcff */
[----:B------:R-:W-:Y:S01]  /*4080*/  LOP3.LUT R195, R0, 0x48, RZ, 0xfc, !PT ;  /* 0x0000004800c37812 */ /* 0x000fe200078efcff */
[----:B------:R1:W2:Y:S02]  /*4090*/  @!P2 LDG.E.U16 R202, [R180.64] ;  /* 0x00000008b4caa981 */ /* 0x0002a4000c1e1500 */
[----:B------:R-:W-:Y:S01]  /*40a0*/  IMAD R194, R194, c[0x0][0x188], RZ ;  /* 0x00006200c2c27a24 */ /* 0x000fe200078e02ff */
[----:B------:R-:W-:-:S02]  /*40b0*/  ISETP.GE.AND P2, PT, R195, UR7, PT ;  /* 0x00000007c3007c0c */ /* 0x000fc4000bf46270 */
[----:B------:R-:W-:Y:S01]  /*40c0*/  LOP3.LUT R195, R0, 0x4e, RZ, 0xfc, !PT ;  /* 0x0000004e00c37812 */ /* 0x000fe200078efcff */
[----:B0-----:R-:W-:Y:S01]  /*40d0*/  IMAD.WIDE R178, R194, 0x2, R96 ;  /* 0x00000002c2b27825 */ /* 0x001fe200078e0260 */
[C---:B------:R-:W-:Y:S02]  /*40e0*/  LOP3.LUT R194, R0.reuse, 0x4c, RZ, 0xfc, !PT ;  /* 0x0000004c00c27812 */ /* 0x040fe400078efcff */
[----:B------:R-:W-:Y:S02]  /*40f0*/  ISETP.GE.AND P0, PT, R195, UR7, PT ;  /* 0x00000007c3007c0c */ /* 0x000fe4000bf06270 */
[----:B------:R-:W-:Y:S02]  /*4100*/  PRMT R175, RZ, 0x7610, R175 ;  /* 0x00007610ffaf7816 */ /* 0x000fe400000000af */
[----:B------:R-:W-:Y:S01]  /*4110*/  LOP3.LUT R195, R0, 0x4a, RZ, 0xfc, !PT ;  /* 0x0000004a00c37812 */ /* 0x000fe200078efcff */
[----:B------:R-:W-:-:S03]  /*4120*/  IMAD R194, R194, c[0x0][0x188], RZ ;  /* 0x00006200c2c27a24 */ /* 0x000fc600078e02ff */
[----:B------:R0:W2:Y:S01]  /*4130*/  @!P1 LDG.E.U16 R175, [R126.64] ;  /* 0x000000087eaf9981 */ /* 0x0000a2000c1e1500 */
[----:B------:R-:W-:Y:S01]  /*4140*/  IMAD R195, R195, c[0x0][0x188], RZ ;  /* 0x00006200c3c37a24 */ /* 0x000fe200078e02ff */
[----:B------:R-:W-:Y:S02]  /*4150*/  PRMT R200, RZ, 0x7610, R200 ;  /* 0x00007610ffc87816 */ /* 0x000fe400000000c8 */
[----:B------:R-:W-:Y:S01]  /*4160*/  PRMT R193, RZ, 0x7610, R193 ;  /* 0x00007610ffc17816 */ /* 0x000fe200000000c1 */
[----:B-1----:R-:W-:-:S04]  /*4170*/  IMAD.WIDE R180, R195, 0x2, R96 ;  /* 0x00000002c3b47825 */ /* 0x002fc800078e0260 */
[----:B0-----:R-:W-:Y:S01]  /*4180*/  IMAD.WIDE R126, R194, 0x2, R96 ;  /* 0x00000002c27e7825 */ /* 0x001fe200078e0260 */
[----:B------:R-:W-:Y:S01]  /*4190*/  LOP3.LUT R194, R0, 0x4e, RZ, 0xfc, !PT ;  /* 0x0000004e00c27812 */ /* 0x000fe200078efcff */
[----:B------:R0:W2:Y:S04]  /*41a0*/  @!P3 LDG.E.U16 R200, [R180.64] ;  /* 0x00000008b4c8b981 */ /* 0x0000a8000c1e1500 */
[----:B------:R-:W-:Y:S01]  /*41b0*/  IMAD R194, R194, c[0x0][0x188], RZ ;  /* 0x00006200c2c27a24 */ /* 0x000fe200078e02ff */
[----:B------:R1:W2:Y:S01]  /*41c0*/  @!P2 LDG.E.U16 R193, [R178.64] ;  /* 0x00000008b2c1a981 */ /* 0x0002a2000c1e1500 */
[----:B------:R-:W-:Y:S02]  /*41d0*/  LOP3.LUT R195, R0, 0x54, RZ, 0xfc, !PT ;  /* 0x0000005400c37812 */ /* 0x000fe400078efcff */
[----:B------:R-:W-:-:S02]  /*41e0*/  PRMT R102, RZ, 0x7610, R102 ;  /* 0x00007610ff667816 */ /* 0x000fc40000000066 */
[C---:B0-----:R-:W-:Y:S02]  /*41f0*/  LOP3.LUT R181, R0.reuse, 0x52, RZ, 0xfc, !PT ;  /* 0x0000005200b57812 */ /* 0x041fe400078efcff */
[----:B------:R-:W-:Y:S02]  /*4200*/  LOP3.LUT R180, R0, 0x50, RZ, 0xfc, !PT ;  /* 0x0000005000b47812 */ /* 0x000fe400078efcff */
[----:B------:R-:W-:Y:S01]  /*4210*/  PRMT R5, RZ, 0x7610, R5 ;  /* 0x00007610ff057816 */ /* 0x000fe20000000005 */
[--C-:B-1----:R-:W-:Y:S01]  /*4220*/  IMAD.WIDE R178, R194, 0x2, R96.reuse ;  /* 0x00000002c2b27825 */ /* 0x102fe200078e0260 */
[----:B------:R-:W-:Y:S01]  /*4230*/  LOP3.LUT R194, R0, 0x50, RZ, 0xfc, !PT ;  /* 0x0000005000c27812 */ /* 0x000fe200078efcff */
[----:B------:R0:W2:Y:S01]  /*4240*/  @!P4 LDG.E.U16 R102, [R126.64] ;  /* 0x000000087e66c981 */ /* 0x0000a2000c1e1500 */
[----:B------:R-:W-:Y:S01]  /*4250*/  ISETP.GE.AND P2, PT, R181, UR7, PT ;  /* 0x00000007b5007c0c */ /* 0x000fe2000bf46270 */
[----:B------:R-:W-:Y:S01]  /*4260*/  IMAD R180, R180, c[0x0][0x188], RZ ;  /* 0x00006200b4b47a24 */ /* 0x000fe200078e02ff */
[----:B------:R-:W-:Y:S01]  /*4270*/  ISETP.GE.AND P3, PT, R195, UR7, PT ;  /* 0x00000007c3007c0c */ /* 0x000fe2000bf66270 */
[----:B------:R-:W-:Y:S01]  /*4280*/  IMAD R181, R181, c[0x0][0x188], RZ ;  /* 0x00006200b5b57a24 */ /* 0x000fe200078e02ff */
[----:B------:R-:W-:Y:S01]  /*4290*/  ISETP.GE.AND P1, PT, R194, UR7, PT ;  /* 0x00000007c2007c0c */ /* 0x000fe2000bf26270 */
[----:B------:R-:W-:Y:S01]  /*42a0*/  IMAD R195, R195, c[0x0][0x188], RZ ;  /* 0x00006200c3c37a24 */ /* 0x000fe200078e02ff */
[----:B------:R-:W-:Y:S01]  /*42b0*/  LOP3.LUT R194, R0, 0x56, RZ, 0xfc, !PT ;  /* 0x0000005600c27812 */ /* 0x000fe200078efcff */
[----:B------:R1:W2:Y:S01]  /*42c0*/  @!P0 LDG.E.U16 R5, [R178.64] ;  /* 0x00000008b2058981 */ /* 0x0002a2000c1e1500 */
[----:B0-----:R-:W-:-:S02]  /*42d0*/  IMAD.WIDE R126, R180, 0x2, R96 ;  /* 0x00000002b47e7825 */ /* 0x001fc400078e0260 */
[----:B------:R-:W-:Y:S02]  /*42e0*/  ISETP.GE.AND P0, PT, R194, UR7, PT ;  /* 0x00000007c2007c0c */ /* 0x000fe4000bf06270 */
[----:B------:R-:W-:Y:S01]  /*42f0*/  LOP3.LUT R194, R0, 0x58, RZ, 0xfc, !PT ;  /* 0x0000005800c27812 */ /* 0x000fe200078efcff */
[----:B-1----:R-:W-:Y:S01]  /*4300*/  IMAD.WIDE R178, R181, 0x2, R96 ;  /* 0x00000002b5b27825 */ /* 0x002fe200078e0260 */
[----:B------:R-:W-:-:S03]  /*4310*/  PRMT R197, RZ, 0x7610, R197 ;  /* 0x00007610ffc57816 */ /* 0x000fc600000000c5 */
[----:B------:R-:W-:Y:S01]  /*4320*/  IMAD.WIDE R180, R195, 0x2, R96 ;  /* 0x00000002c3b47825 */ /* 0x000fe200078e0260 */
[----:B------:R-:W-:Y:S02]  /*4330*/  LOP3.LUT R195, R0, 0x56, RZ, 0xfc, !PT ;  /* 0x0000005600c37812 */ /* 0x000fe400078efcff */
[----:B------:R-:W-:Y:S01]  /*4340*/  PRMT R199, RZ, 0x7610, R199 ;  /* 0x00007610ffc77816 */ /* 0x000fe200000000c7 */
[----:B------:R0:W2:Y:S01]  /*4350*/  @!P1 LDG.E.U16 R197, [R126.64] ;  /* 0x000000087ec59981 */ /* 0x0000a2000c1e1500 */
[----:B------:R-:W-:Y:S01]  /*4360*/  ISETP.GE.AND P4, PT, R194, UR7, PT ;  /* 0x00000007c2007c0c */ /* 0x000fe2000bf86270 */
[----:B------:R-:W-:Y:S01]  /*4370*/  IMAD R195, R195, c[0x0][0x188], RZ ;  /* 0x00006200c3c37a24 */ /* 0x000fe200078e02ff */
[----:B------:R-:W-:Y:S02]  /*4380*/  LOP3.LUT R194, R0, 0x5a, RZ, 0xfc, !PT ;  /* 0x0000005a00c27812 */ /* 0x000fe400078efcff */
[----:B------:R-:W-:Y:S01]  /*4390*/  PRMT R184, RZ, 0x7610, R184 ;  /* 0x00007610ffb87816 */ /* 0x000fe200000000b8 */
[----:B------:R1:W2:Y:S01]  /*43a0*/  @!P2 LDG.E.U16 R199, [R178.64] ;  /* 0x00000008b2c7a981 */ /* 0x0002a2000c1e1500 */
[----:B------:R-:W-:Y:S01]  /*43b0*/  ISETP.GE.AND P1, PT, R194, UR7, PT ;  /* 0x00000007c2007c0c */ /* 0x000fe2000bf26270 */
[----:B0-----:R-:W-:Y:S01]  /*43c0*/  IMAD.WIDE R126, R195, 0x2, R96 ;  /* 0x00000002c37e7825 */ /* 0x001fe200078e0260 */
[----:B------:R-:W-:-:S02]  /*43d0*/  LOP3.LUT R194, R0, 0x5e, RZ, 0xfc, !PT ;  /* 0x0000005e00c27812 */ /* 0x000fc400078efcff */
[C---:B------:R-:W-:Y:S02]  /*43e0*/  LOP3.LUT R195, R0.reuse, 0x5c, RZ, 0xfc, !PT ;  /* 0x0000005c00c37812 */ /* 0x040fe400078efcff */
[----:B------:R0:W2:Y:S01]  /*43f0*/  @!P0 LDG.E.U16 R184, [R126.64] ;  /* 0x000000087eb88981 */ /* 0x0000a2000c1e1500 */
[----:B-1----:R-:W-:Y:S02]  /*4400*/  LOP3.LUT R179, R0, 0x58, RZ, 0xfc, !PT ;  /* 0x0000005800b37812 */ /* 0x002fe400078efcff */
[----:B------:R-:W-:Y:S02]  /*4410*/  ISETP.GE.AND P0, PT, R194, UR7, PT ;  /* 0x00000007c2007c0c */ /* 0x000fe4000bf06270 */
[C---:B------:R-:W-:Y:S01]  /*4420*/  LOP3.LUT R194, R0.reuse, 0x5c, RZ, 0xfc, !PT ;  /* 0x0000005c00c27812 */ /* 0x040fe200078efcff */
[----:B------:R-:W-:Y:S01]  /*4430*/  IMAD R179, R179, c[0x0][0x188], RZ ;  /* 0x00006200b3b37a24 */ /* 0x000fe200078e02ff */
[----:B------:R-:W-:Y:S02]  /*4440*/  ISETP.GE.AND P2, PT, R195, UR7, PT ;  /* 0x00000007c3007c0c */ /* 0x000fe4000bf46270 */
[----:B------:R-:W-:Y:S01]  /*4450*/  PRMT R198, RZ, 0x7610, R198 ;  /* 0x00007610ffc67816 */ /* 0x000fe200000000c6 */
[----:B------:R-:W-:Y:S01]  /*4460*/  IMAD.WIDE R178, R179, 0x2, R96 ;  /* 0x00000002b3b27825 */ /* 0x000fe200078e0260 */
[----:B------:R-:W-:-:S03]  /*4470*/  LOP3.LUT R195, R0, 0x5a, RZ, 0xfc, !PT ;  /* 0x0000005a00c37812 */ /* 0x000fc600078efcff */
[----:B------:R-:W-:Y:S01]  /*4480*/  IMAD R194, R194, c[0x0][0x188], RZ ;  /* 0x00006200c2c27a24 */ /* 0x000fe200078e02ff */
[----:B------:R1:W2:Y:S01]  /*4490*/  @!P4 LDG.E.U16 R198, [R178.64] ;  /* 0x00000008b2c6c981 */ /* 0x0002a2000c1e1500 */
[----:B------:R-:W-:Y:S01]  /*44a0*/  IMAD R195, R195, c[0x0][0x188], RZ ;  /* 0x00006200c3c37a24 */ /* 0x000fe200078e02ff */
[----:B------:R-:W-:-:S03]  /*44b0*/  PRMT R196, RZ, 0x7610, R196 ;  /* 0x00007610ffc47816 */ /* 0x000fc600000000c4 */
[----:B0-----:R-:W-:-:S04]  /*44c0*/  IMAD.WIDE R126, R195, 0x2, R96 ;  /* 0x00000002c37e7825 */ /* 0x001fc800078e0260 */
[----:B-1----:R-:W-:Y:S01]  /*44d0*/  IMAD.WIDE R178, R194, 0x2, R96 ;  /* 0x00000002c2b27825 */ /* 0x002fe200078e0260 */
[----:B------:R-:W-:Y:S01]  /*44e0*/  LOP3.LUT R194, R0, 0x5e, RZ, 0xfc, !PT ;  /* 0x0000005e00c27812 */ /* 0x000fe200078efcff */
[----:B------:R0:W2:Y:S01]  /*44f0*/  @!P1 LDG.E.U16 R196, [R126.64] ;  /* 0x000000087ec49981 */ /* 0x0000a2000c1e1500 */
[----:B------:R-:W-:-:S03]  /*4500*/  ISETP.GE.AND P1, PT, R252, UR7, PT ;  /* 0x00000007fc007c0c */ /* 0x000fc6000bf26270 */
[----:B------:R-:W-:Y:S01]  /*4510*/  IMAD R194, R194, c[0x0][0x188], RZ ;  /* 0x00006200c2c27a24 */ /* 0x000fe200078e02ff */
[----:B------:R-:W-:-:S03]  /*4520*/  PRMT R183, RZ, 0x7610, R183 ;  /* 0x00007610ffb77816 */ /* 0x000fc600000000b7 */
[----:B0-----:R-:W-:Y:S01]  /*4530*/  IMAD.WIDE R126, R194, 0x2, R96 ;  /* 0x00000002c27e7825 */ /* 0x001fe200078e0260 */
[----:B------:R-:W-:-:S03]  /*4540*/  PRMT R201, RZ, 0x7610, R201 ;  /* 0x00007610ffc97816 */ /* 0x000fc600000000c9 */
[----:B------:R-:W-:Y:S01]  /*4550*/  IMAD R194, R252, c[0x0][0x188], RZ ;  /* 0x00006200fcc27a24 */ /* 0x000fe200078e02ff */
[----:B------:R0:W2:Y:S01]  /*4560*/  @!P0 LDG.E.U16 R183, [R126.64] ;  /* 0x000000087eb78981 */ /* 0x0000a2000c1e1500 */
[----:B------:R-:W-:Y:S02]  /*4570*/  ISETP.GE.AND P0, PT, R251, UR7, PT ;  /* 0x00000007fb007c0c */ /* 0x000fe4000bf06270 */
[----:B------:R-:W-:Y:S01]  /*4580*/  PRMT R192, RZ, 0x7610, R192 ;  /* 0x00007610ffc07816 */ /* 0x000fe200000000c0 */
[----:B0-----:R-:W-:-:S04]  /*4590*/  IMAD.WIDE R126, R194, 0x2, R96 ;  /* 0x00000002c27e7825 */ /* 0x001fc800078e0260 */
        /* <DEDUP_REMOVED lines=8> */
[----:B------:R-:W-:Y:S02]  /*4620*/  PRMT R112, RZ, 0x7610, R112 ;  /* 0x00007610ff707816 */ /* 0x000fe40000000070 */
[----:B------:R-:W-:-:S04]  /*4630*/  PRMT R182, RZ, 0x7610, R182 ;  /* 0x00007610ffb67816 */ /* 0x000fc800000000b6 */
[----:B------:R1:W2:Y:S01]  /*4640*/  @!P2 LDG.E.U16 R112, [R178.64] ;  /* 0x00000008b270a981 */ /* 0x0002a2000c1e1500 */
[----:B0-----:R-:W-:-:S04]  /*4650*/  IMAD.WIDE R126, R194, 0x2, R96 ;  /* 0x00000002c27e7825 */ /* 0x001fc800078e0260 */
[----:B------:R-:W-:Y:S01]  /*4660*/  IMAD R194, R249, c[0x0][0x188], RZ ;  /* 0x00006200f9c27a24 */ /* 0x000fe200078e02ff */
[----:B------:R0:W2:Y:S01]  /*4670*/  @!P1 LDG.E.U16 R117, [R126.64] ;  /* 0x000000087e759981 */ /* 0x0000a2000c1e1500 */
[C---:B------:R-:W-:Y:S01]  /*4680*/  ISETP.GE.AND P1, PT, R248.reuse, UR7, PT ;  /* 0x00000007f8007c0c */ /* 0x040fe2000bf26270 */
[----:B-1----:R-:W-:Y:S01]  /*4690*/  IMAD R178, R248, c[0x0][0x188], RZ ;  /* 0x00006200f8b27a24 */ /* 0x002fe200078e02ff */
[----:B------:R-:W-:Y:S01]  /*46a0*/  PRMT R203, RZ, 0x7610, R203 ;  /* 0x00007610ffcb7816 */ /* 0x000fe200000000cb */
[----:B0-----:R-:W-:-:S05]  /*46b0*/  IMAD.WIDE R126, R194, 0x2, R96 ;  /* 0x00000002c27e7825 */ /* 0x001fca00078e0260 */
        /* <DEDUP_REMOVED lines=11> */
[----:B------:R-:W-:Y:S02]  /*4770*/  PRMT R107, RZ, 0x7610, R107 ;  /* 0x00007610ff6b7816 */ /* 0x000fe4000000006b */
[----:B------:R-:W-:-:S04]  /*4780*/  ISETP.GE.AND P0, PT, R245, UR7, PT ;  /* 0x00000007f5007c0c */ /* 0x000fc8000bf06270 */
[----:B------:R1:W2:Y:S01]  /*4790*/  @!P3 LDG.E.U16 R107, [R180.64] ;  /* 0x00000008b46bb981 */ /* 0x0002a2000c1e1500 */
[----:B0-----:R-:W-:-:S04]  /*47a0*/  IMAD.WIDE R126, R178, 0x2, R96 ;  /* 0x00000002b27e7825 */ /* 0x001fc800078e0260 */
[----:B------:R-:W-:Y:S01]  /*47b0*/  IMAD R178, R245, c[0x0][0x188], RZ ;  /* 0x00006200f5b27a24 */ /* 0x000fe200078e02ff */
[----:B------:R0:W3:Y:S01]  /*47c0*/  @!P1 LDG.E.U16 R122, [R126.64] ;  /* 0x000000087e7a9981 */ /* 0x0000e2000c1e1500 */
[----:B------:R-:W-:Y:S02]  /*47d0*/  ISETP.GE.AND P1, PT, R244, UR7, PT ;  /* 0x00000007f4007c0c */ /* 0x000fe4000bf26270 */
[----:B-1----:R-:W-:Y:S02]  /*47e0*/  PRMT R181, RZ, 0x7610, R181 ;  /* 0x00007610ffb57816 */ /* 0x002fe400000000b5 */
[----:B------:R-:W-:Y:S01]  /*47f0*/  PRMT R204, RZ, 0x7610, R204 ;  /* 0x00007610ffcc7816 */ /* 0x000fe200000000cc */
[----:B0-----:R-:W-:-:S04]  /*4800*/  IMAD.WIDE R126, R178, 0x2, R96 ;  /* 0x00000002b27e7825 */ /* 0x001fc800078e0260 */
[----:B------:R-:W-:Y:S01]  /*4810*/  IMAD R178, R244, c[0x0][0x188], RZ ;  /* 0x00006200f4b27a24 */ /* 0x000fe200078e02ff */
[----:B------:R0:W3:Y:S01]  /*4820*/  @!P0 LDG.E.U16 R181, [R126.64] ;  /* 0x000000087eb58981 */ /* 0x0000e2000c1e1500 */
[----:B------:R-:W-:Y:S02]  /*4830*/  ISETP.GE.AND P0, PT, R243, UR7, PT ;  /* 0x00000007f3007c0c */ /* 0x000fe4000bf06270 */
[----:B------:R-:W-:Y:S01]  /*4840*/  PRMT R189, RZ, 0x7610, R189 ;  /* 0x00007610ffbd7816 */ /* 0x000fe200000000bd */
[----:B0-----:R-:W-:-:S04]  /*4850*/  IMAD.WIDE R126, R178, 0x2, R96 ;  /* 0x00000002b27e7825 */ /* 0x001fc800078e0260 */
[----:B------:R-:W-:Y:S01]  /*4860*/  IMAD R178, R243, c[0x0][0x188], RZ ;  /* 0x00006200f3b27a24 */ /* 0x000fe200078e02ff */
[----:B------:R0:W4:Y:S01]  /*4870*/  @!P1 LDG.E.U16 R204, [R126.64] ;  /* 0x000000087ecc9981 */ /* 0x000122000c1e1500 */
[----:B------:R-:W-:Y:S02]  /*4880*/  ISETP.GE.AND P1, PT, R240, UR7, PT ;  /* 0x00000007f0007c0c */ /* 0x000fe4000bf26270 */
[----:B------:R-:W-:Y:S01]  /*4890*/  PRMT R207, RZ, 0x7610, R207 ;  /* 0x00007610ffcf7816 */ /* 0x000fe200000000cf */
[----:B0-----:R-:W-:-:S04]  /*48a0*/  IMAD.WIDE R126, R178, 0x2, R96 ;  /* 0x00000002b27e7825 */ /* 0x001fc800078e0260 */
[----:B------:R-:W-:Y:S01]  /*48b0*/  IMAD R178, R240, c[0x0][0x188], RZ ;  /* 0x00006200f0b27a24 */ /* 0x000fe200078e02ff */
[----:B------:R0:W4:Y:S01]  /*48c0*/  @!P0 LDG.E.U16 R189, [R126.64] ;  /* 0x000000087ebd8981 */ /* 0x000122000c1e1500 */
[----:B------:R-:W-:Y:S02]  /*48d0*/  ISETP.GE.AND P0, PT, R242, UR7, PT ;  /* 0x00000007f2007c0c */ /* 0x000fe4000bf06270 */
[----:B0-----:R-:W-:-:S05]  /*48e0*/  IMAD.WIDE R126, R178, 0x2, R96 ;  /* 0x00000002b27e7825 */ /* 0x001fca00078e0260 */
[----:B------:R0:W4:Y:S01]  /*48f0*/  @!P1 LDG.E.U16 R207, [R126.64] ;  /* 0x000000087ecf9981 */ /* 0x000122000c1e1500 */
[----:B------:R-:W-:Y:S01]  /*4900*/  IMAD R178, R242, c[0x0][0x188], RZ ;  /* 0x00006200f2b27a24 */ /* 0x000fe200078e02ff */
[----:B------:R-:W-:-:S03]  /*4910*/  ISETP.GE.AND P1, PT, R241, UR7, PT ;  /* 0x00000007f1007c0c */ /* 0x000fc6000bf26270 */
[----:B------:R-:W-:Y:S01]  /*4920*/  IMAD.WIDE R178, R178, 0x2, R96 ;  /* 0x00000002b2b27825 */ /* 0x000fe200078e0260 */
[----:B0-----:R-:W-:-:S03]  /*4930*/  PRMT R127, RZ, 0x7610, R127 ;  /* 0x00007610ff7f7816 */ /* 0x001fc6000000007f */
[----:B------:R-:W-:Y:S01]  /*4940*/  IMAD R194, R241, c[0x0][0x188], RZ ;  /* 0x00006200f1c27a24 */ /* 0x000fe200078e02ff */
[----:B------:R-:W-:Y:S02]  /*4950*/  PRMT R180, RZ, 0x7610, R180 ;  /* 0x00007610ffb47816 */ /* 0x000fe400000000b4 */
[----:B------:R0:W4:Y:S01]  /*4960*/  @!P0 LDG.E.U16 R127, [R178.64] ;  /* 0x00000008b27f8981 */ /* 0x000122000c1e1500 */
[----:B------:R-:W-:Y:S02]  /*4970*/  ISETP.GE.AND P0, PT, R239, UR7, PT ;  /* 0x00000007ef007c0c */ /* 0x000fe4000bf06270 */
[----:B------:R-:W-:Y:S01]  /*4980*/  PRMT R186, RZ, 0x7610, R186 ;  /* 0x00007610ffba7816 */ /* 0x000fe200000000ba */
[----:B0-----:R-:W-:-:S04]  /*4990*/  IMAD.WIDE R178, R194, 0x2, R96 ;  /* 0x00000002c2b27825 */ /* 0x001fc800078e0260 */
[----:B------:R-:W-:Y:S01]  /*49a0*/  IMAD R194, R239, c[0x0][0x188], RZ ;  /* 0x00006200efc27a24 */ /* 0x000fe200078e02ff */
[----:B------:R0:W4:Y:S01]  /*49b0*/  @!P1 LDG.E.U16 R180, [R178.64] ;  /* 0x00000008b2b49981 */ /* 0x000122000c1e1500 */
[C---:B------:R-:W-:Y:S01]  /*49c0*/  ISETP.GE.AND P1, PT, R238.reuse, UR7, PT ;  /* 0x00000007ee007c0c */ /* 0x040fe2000bf26270 */
[----:B------:R-:W-:Y:S01]  /*49d0*/  IMAD R195, R238, c[0x0][0x188], RZ ;  /* 0x00006200eec37a24 */ /* 0x000fe200078e02ff */
[----:B------:R-:W-:Y:S01]  /*49e0*/  PRMT R143, RZ, 0x7610, R143 ;  /* 0x00007610ff8f7816 */ /* 0x000fe2000000008f */
[----:B0-----:R-:W-:-:S05]  /*49f0*/  IMAD.WIDE R178, R194, 0x2, R96 ;  /* 0x00000002c2b27825 */ /* 0x001fca00078e0260 */
[----:B------:R0:W4:Y:S01]  /*4a00*/  @!P0 LDG.E.U16 R186, [R178.64] ;  /* 0x00000008b2ba8981 */ /* 0x000122000c1e1500 */
[C---:B------:R-:W-:Y:S01]  /*4a10*/  ISETP.GE.AND P0, PT, R237.reuse, UR7, PT ;  /* 0x00000007ed007c0c */ /* 0x040fe2000bf06270 */
[----:B------:R-:W-:Y:S02]  /*4a20*/  IMAD R194, R237, c[0x0][0x188], RZ ;  /* 0x00006200edc27a24 */ /* 0x000fe400078e02ff */
[----:B0-----:R-:W-:-:S05]  /*4a30*/  IMAD.WIDE R178, R195, 0x2, R96 ;  /* 0x00000002c3b27825 */ /* 0x001fca00078e0260 */
[----:B------:R0:W4:Y:S01]  /*4a40*/  @!P1 LDG.E.U16 R143, [R178.64] ;  /* 0x00000008b28f9981 */ /* 0x000122000c1e1500 */
[----:B------:R-:W-:Y:S01]  /*4a50*/  IMAD.WIDE R194, R194, 0x2, R96 ;  /* 0x00000002c2c27825 */ /* 0x000fe200078e0260 */
[----:B0-----:R-:W-:-:S06]  /*4a60*/  PRMT R179, RZ, 0x7610, R179 ;  /* 0x00007610ffb37816 */ /* 0x001fcc00000000b3 */
[----:B------:R0:W4:Y:S04]  /*4a70*/  @!P0 LDG.E.U16 R179, [R194.64] ;  /* 0x00000008c2b38981 */ /* 0x000128000c1e1500 */
[----:B------:R-:W-:Y:S06]  /*4a80*/  BAR.SYNC.DEFER_BLOCKING 0x0 ;  /* 0x0000000000007b1d */ /* 0x000fec0000010000 */
[----:B0-----:R-:W0:Y:S01]  /*4a90*/  S2R R195, SR_TID.X ;  /* 0x0000000000c37919 */ /* 0x001e220000002100 */
[----:B------:R-:W-:-:S02]  /*4aa0*/  IADD3 R194, P1, R218, UR4, RZ ;  /* 0x00000004dac27c10 */ /* 0x000fc4000ff3e0ff */
[----:B------:R-:W-:Y:S02]  /*4ab0*/  PRMT R104, RZ, 0x7610, R104 ;  /* 0x00007610ff687816 */ /* 0x000fe40000000068 */
[----:B0-----:R-:W-:-:S04]  /*4ac0*/  LOP3.LUT R195, R195, 0x3f, RZ, 0xc0, !PT ;  /* 0x0000003fc3c37812 */ /* 0x001fc800078ec0ff */
[----:B------:R-:W-:Y:S02]  /*4ad0*/  ISETP.GE.AND P0, PT, R195, UR7, PT ;  /* 0x00000007c3007c0c */ /* 0x000fe4000bf06270 */
[----:B------:R-:W-:Y:S02]  /*4ae0*/  IADD3.X R195, R219, UR5, RZ, P1, !PT ;  /* 0x00000005dbc37c10 */ /* 0x000fe40008ffe4ff */
[----:B------:R-:W-:-:S09]  /*4af0*/  PRMT R109, RZ, 0x7610, R109 ;  /* 0x00007610ff6d7816 */ /* 0x000fd2000000006d */
[----:B------:R0:W4:Y:S02]  /*4b00*/  @!P0 LDG.E.U16 R104, [R194.64] ;  /* 0x00000008c2688981 */ /* 0x000124000c1e1500 */
[----:B0-----:R-:W-:-:S04]  /*4b10*/  IADD3 R194, P1, R172, UR4, RZ ;  /* 0x00000004acc27c10 */ /* 0x001fc8000ff3e0ff */
[----:B------:R-:W-:-:S05]  /*4b20*/  IADD3.X R195, R173, UR5, RZ, P1, !PT ;  /* 0x00000005adc37c10 */ /* 0x000fca0008ffe4ff */
[----:B------:R0:W4:Y:S01]  /*4b30*/  @!P0 LDG.E.U16 R109, [R194.64] ;  /* 0x00000008c26d8981 */ /* 0x000122000c1e1500 */
[----:B------:R-:W-:Y:S02]  /*4b40*/  PRMT R114, RZ, 0x7610, R114 ;  /* 0x00007610ff727816 */ /* 0x000fe40000000072 */
        /* <DEDUP_REMOVED lines=14> */
[----:B------:R0:W5:Y:S01]  /*4c30*/  @!P0 LDG.E.U16 R141, [R194.64] ;  /* 0x00000008c28d8981 */ /* 0x000162000c1e1500 */
[----:B------:R-:W-:Y:S02]  /*4c40*/  PRMT R178, RZ, 0x7610, R178 ;  /* 0x00007610ffb27816 */ /* 0x000fe400000000b2 */
[----:B0-----:R-:W-:-:S04]  /*4c50*/  IADD3 R194, P1, R152, UR4, RZ ;  /* 0x0000000498c27c10 */ /* 0x001fc8000ff3e0ff */
[----:B------:R-:W-:Y:S01]  /*4c60*/  IADD3.X R195, R153, UR5, RZ, P1, !PT ;  /* 0x0000000599c37c10 */ /* 0x000fe20008ffe4ff */
[----:B--2---:R0:W-:Y:S04]  /*4c70*/  STS.U16 [R4], R101 ;  /* 0x0000006504007388 */ /* 0x0041e80000000400 */
[----:B------:R1:W2:Y:S01]  /*4c80*/  @!P0 LDG.E.U16 R178, [R194.64] ;  /* 0x00000008c2b28981 */ /* 0x0002a2000c1e1500 */
[----:B0-----:R-:W-:Y:S02]  /*4c90*/  PRMT R101, RZ, 0x7610, R101 ;  /* 0x00007610ff657816 */ /* 0x001fe40000000065 */
[----:B-1----:R-:W-:-:S04]  /*4ca0*/  IADD3 R194, P1, R148, UR4, RZ ;  /* 0x0000000494c27c10 */ /* 0x002fc8000ff3e0ff */
[----:B------:R-:W-:Y:S01]  /*4cb0*/  IADD3.X R195, R149, UR5, RZ, P1, !PT ;  /* 0x0000000595c37c10 */ /* 0x000fe20008ffe4ff */
[----:B---3--:R0:W-:Y:S04]  /*4cc0*/  STS.U16 [R4+0x200], R106 ;  /* 0x0002006a04007388 */ /* 0x0081e80000000400 */
[----:B------:R1:W3:Y:S01]  /*4cd0*/  @!P0 LDG.E.U16 R101, [R194.64] ;  /* 0x00000008c2658981 */ /* 0x0002e2000c1e1500 */
[----:B0-----:R-:W-:Y:S02]  /*4ce0*/  PRMT R106, RZ, 0x7610, R106 ;  /* 0x00007610ff6a7816 */ /* 0x001fe4000000006a */
[----:B-1----:R-:W-:-:S04]  /*4cf0*/  IADD3 R194, P1, R50, UR4, RZ ;  /* 0x0000000432c27c10 */ /* 0x002fc8000ff3e0ff */
[----:B------:R-:W-:Y:S01]  /*4d00*/  IADD3.X R195, R51, UR5, RZ, P1, !PT ;  /* 0x0000000533c37c10 */ /* 0x000fe20008ffe4ff */
[----:B------:R0:W-:Y:S04]  /*4d10*/  STS.U16 [R4+0x400], R111 ;  /* 0x0004006f04007388 */ /* 0x0001e80000000400 */
[----:B------:R1:W2:Y:S01]  /*4d20*/  @!P0 LDG.E.U16 R106, [R194.64] ;  /* 0x00000008c26a8981 */ /* 0x0002a2000c1e1500 */
        /* <DEDUP_REMOVED lines=12> */
[----:B------:R-:W-:-:S05]  /*4df0*/  IADD3.X R195, R57, UR5, RZ, P1, !PT ;  /* 0x0000000539c37c10 */ /* 0x000fca0008ffe4ff */
[----:B------:R0:W2:Y:S01]  /*4e00*/  @!P0 LDG.E.U16 R121, [R194.64] ;  /* 0x00000008c2798981 */ /* 0x0000a2000c1e1500 */
[----:B------:R-:W-:Y:S02]  /*4e10*/  PRMT R126, RZ, 0x7610, R126 ;  /* 0x00007610ff7e7816 */ /* 0x000fe4000000007e */
[----:B0-----:R-:W-:-:S04]  /*4e20*/  IADD3 R194, P1, R58, UR4, RZ ;  /* 0x000000043ac27c10 */ /* 0x001fc8000ff3e0ff */
        /* <DEDUP_REMOVED lines=41> */
[----:B----4-:R0:W-:Y:S04]  /*50c0*/  STS.U16 [R4+0x1c00], R204 ;  /* 0x001c00cc04007388 */ /* 0x0101e80000000400 */
[----:B------:R1:W4:Y:S01]  /*50d0*/  @!P0 LDG.E.U16 R203, [R194.64] ;  /* 0x00000008c2cb8981 */ /* 0x000322000c1e1500 */
        /* <DEDUP_REMOVED lines=8> */
[----:B------:R-:W-:Y:S04]  /*5160*/  STS.U16 [R4+0xa00], R214 ;  /* 0x000a00d604007388 */ /* 0x000fe80000000400 */
[----:B------:R0:W2:Y:S04]  /*5170*/  @!P0 LDG.E.U16 R207, [R194.64] ;  /* 0x00000008c2cf8981 */ /* 0x0000a8000c1e1500 */
[----:B------:R1:W-:Y:S01]  /*5180*/  STS.U16 [R230+0x80], R208 ;  /* 0x000080d0e6007388 */ /* 0x0003e20000000400 */
[----:B0-----:R-:W-:-:S02]  /*5190*/  IADD3 R194, P1, R80, UR4, RZ ;  /* 0x0000000450c27c10 */ /* 0x001fc4000ff3e0ff */
[----:B-1----:R-:W-:Y:S02]  /*51a0*/  PRMT R208, RZ, 0x7610, R208 ;  /* 0x00007610ffd07816 */ /* 0x002fe400000000d0 */
        /* <DEDUP_REMOVED lines=41> */
[----:B------:R0:W2:Y:S04]  /*5440*/  @!P0 LDG.E.U16 R202, [R194.64] ;  /* 0x00000008c2ca8981 */ /* 0x0000a8000c1e1500 */
[----:B0-----:R-:W0:Y:S01]  /*5450*/  S2R R195, SR_TID.X ;  /* 0x0000000000c37919 */ /* 0x001e220000002100 */
[----:B------:R-:W-:-:S03]  /*5460*/  IADD3 R194, P1, R220, UR4, RZ ;  /* 0x00000004dcc27c10 */ /* 0x000fc6000ff3e0ff */
[----:B------:R1:W-:Y:S01]  /*5470*/  STS.U16 [R230+0x1280], R200 ;  /* 0x001280c8e6007388 */ /* 0x0003e20000000400 */
[----:B0-----:R-:W-:-:S04]  /*5480*/  LOP3.LUT R195, R195, 0x3f, RZ, 0xc0, !PT ;  /* 0x0000003fc3c37812 */ /* 0x001fc800078ec0ff */
[----:B------:R-:W-:-:S04]  /*5490*/  LOP3.LUT R195, R195, 0x40, RZ, 0xfc, !PT ;  /* 0x00000040c3c37812 */ /* 0x000fc800078efcff */
[----:B------:R-:W-:Y:S02]  /*54a0*/  ISETP.GE.AND P0, PT, R195, UR7, PT ;  /* 0x00000007c3007c0c */ /* 0x000fe4000bf06270 */
[----:B-1----:R-:W-:Y:S02]  /*54b0*/  PRMT R200, RZ, 0x7610, R200 ;  /* 0x00007610ffc87816 */ /* 0x002fe400000000c8 */
[----:B------:R-:W-:Y:S01]  /*54c0*/  IADD3.X R195, R221, UR5, RZ, P1, !PT ;  /* 0x00000005ddc37c10 */ /* 0x000fe20008ffe4ff */
[----:B------:R0:W-:Y:S08]  /*54d0*/  STS.U16 [R230+0x1480], R199 ;  /* 0x001480c7e6007388 */ /* 0x0001f00000000400 */
[----:B------:R1:W2:Y:S01]  /*54e0*/  @!P0 LDG.E.U16 R200, [R194.64] ;  /* 0x00000008c2c88981 */ /* 0x0002a2000c1e1500 */
[----:B0-----:R-:W-:-:S02]  /*54f0*/  PRMT R199, RZ, 0x7610, R199 ;  /* 0x00007610ffc77816 */ /* 0x001fc400000000c7 */
        /* <DEDUP_REMOVED lines=27> */
[----:B-----5:R0:W-:Y:S04]  /*56b0*/  STS.U16 [R229+0x100], R185 ;  /* 0x000100b9e5007388 */ /* 0x0201e80000000400 */
[----:B------:R1:W5:Y:S01]  /*56c0*/  @!P0 LDG.E.U16 R186, [R194.64] ;  /* 0x00000008c2ba8981 */ /* 0x000362000c1e1500 */
        /* <DEDUP_REMOVED lines=57> */
[----:B------:R1:W3:Y:S01]  /*5a60*/  @!P0 LDG.E.U16 R112, [R194.64] ;  /* 0x00000008c2708981 */ /* 0x0002e2000c1e1500 */
        /* <DEDUP_REMOVED lines=11> */
[----:B-1----:R-:W-:Y:S01]  /*5b20*/  IADD3 R194, P1, R30, UR4, RZ ;  /* 0x000000041ec27c10 */ /* 0x002fe2000ff3e0ff */
[----:B------:R0:W-:Y:S03]  /*5b30*/  STS.U16 [R229+0xf00], R142 ;  /* 0x000f008ee5007388 */ /* 0x0001e60000000400 */
[----:B------:R-:W-:Y:S01]  /*5b40*/  IADD3.X R195, R31, UR5, RZ, P1, !PT ;  /* 0x000000051fc37c10 */ /* 0x000fe20008ffe4ff */
[----:B------:R1:W-:Y:S04]  /*5b50*/  STS.U16 [R229+0x1f00], R143 ;  /* 0x001f008fe5007388 */ /* 0x0003e80000000400 */
[----:B------:R4:W3:Y:S01]  /*5b60*/  @!P0 LDG.E.U16 R127, [R194.64] ;  /* 0x00000008c27f8981 */ /* 0x0008e2000c1e1500 */
[----:B0-----:R-:W-:-:S04]  /*5b70*/  IADD3 R142, P1, R32, UR4, RZ ;  /* 0x00000004208e7c10 */ /* 0x001fc8000ff3e0ff */
[----:B-1----:R-:W-:Y:S02]  /*5b80*/  IADD3.X R143, R33, UR5, RZ, P1, !PT ;  /* 0x00000005218f7c10 */ /* 0x002fe40008ffe4ff */
[----:B----4-:R-:W-:Y:S01]  /*5b90*/  PRMT R194, RZ, 0x7610, R194 ;  /* 0x00007610ffc27816 */ /* 0x010fe200000000c2 */
[----:B------:R-:W-:Y:S05]  /*5ba0*/  STS.U16 [R229+0x1300], R102 ;  /* 0x00130066e5007388 */ /* 0x000fea0000000400 */
[----:B------:R0:W4:Y:S04]  /*5bb0*/  @!P0 LDG.E.U16 R194, [R142.64] ;  /* 0x000000088ec28981 */ /* 0x000128000c1e1500 */
[----:B------:R1:W-:Y:S01]  /*5bc0*/  STS.U16 [R228+0x180], R176 ;  /* 0x000180b0e4007388 */ /* 0x0003e20000000400 */
[----:B0-----:R-:W-:-:S02]  /*5bd0*/  IADD3 R142, P1, R34, UR4, RZ ;  /* 0x00000004228e7c10 */ /* 0x001fc4000ff3e0ff */
[----:B-1----:R-:W-:Y:S02]  /*5be0*/  PRMT R176, RZ, 0x7610, R176 ;  /* 0x00007610ffb07816 */ /* 0x002fe400000000b0 */
[----:B------:R-:W-:Y:S02]  /*5bf0*/  IADD3.X R143, R35, UR5, RZ, P1, !PT ;  /* 0x00000005238f7c10 */ /* 0x000fe40008ffe4ff */
[----:B------:R-:W-:Y:S01]  /*5c00*/  IADD3 R102, P1, R36, UR4, RZ ;  /* 0x0000000424667c10 */ /* 0x000fe2000ff3e0ff */
[----:B------:R0:W-:Y:S04]  /*5c10*/  STS.U16 [R228+0x380], R103 ;  /* 0x00038067e4007388 */ /* 0x0001e80000000400 */
[----:B------:R1:W3:Y:S01]  /*5c20*/  @!P0 LDG.E.U16 R176, [R142.64] ;  /* 0x000000088eb08981 */ /* 0x0002e2000c1e1500 */
[----:B0-----:R-:W-:-:S02]  /*5c30*/  IADD3.X R103, R37, UR5, RZ, P1, !PT ;  /* 0x0000000525677c10 */ /* 0x001fc40008ffe4ff */
[----:B-1----:R-:W-:Y:S01]  /*5c40*/  PRMT R142, RZ, 0x7610, R142 ;  /* 0x00007610ff8e7816 */ /* 0x002fe2000000008e */
[----:B------:R0:W-:Y:S05]  /*5c50*/  STS.U16 [R228+0x580], R108 ;  /* 0x0005806ce4007388 */ /* 0x0001ea0000000400 */
        /* <DEDUP_REMOVED lines=23> */
[----:B------:R-:W-:-:S05]  /*5dd0*/  IADD3.X R103, R47, UR5, RZ, P1, !PT ;  /* 0x000000052f677c10 */ /* 0x000fca0008ffe4ff */
[----:B------:R0:W3:Y:S01]  /*5de0*/  @!P0 LDG.E.U16 R140, [R102.64] ;  /* 0x00000008668c8981 */ /* 0x0000e2000c1e1500 */
[----:B------:R-:W-:Y:S02]  /*5df0*/  PRMT R143, RZ, 0x7610, R143 ;  /* 0x00007610ff8f7816 */ /* 0x000fe4000000008f */
[----:B0-----:R-:W-:-:S04]  /*5e00*/  IADD3 R102, P1, R48, UR4, RZ ;  /* 0x0000000430667c10 */ /* 0x001fc8000ff3e0ff */
[----:B------:R-:W-:Y:S01]  /*5e10*/  IADD3.X R103, R49, UR5, RZ, P1, !PT ;  /* 0x0000000531677c10 */ /* 0x000fe20008ffe4ff */
[----:B------:R0:W-:Y:S04]  /*5e20*/  STS.U16 [R228+0xf80], R174 ;  /* 0x000f80aee4007388 */ /* 0x0001e80000000400 */
[----:B------:R1:W3:Y:S01]  /*5e30*/  @!P0 LDG.E.U16 R143, [R102.64] ;  /* 0x00000008668f8981 */ /* 0x0002e2000c1e1500 */
[----:B0-----:R-:W-:Y:S02]  /*5e40*/  PRMT R174, RZ, 0x7610, R174 ;  /* 0x00007610ffae7816 */ /* 0x001fe400000000ae */
[----:B-1----:R-:W-:-:S04]  /*5e50*/  IADD3 R102, P1, R224, UR4, RZ ;  /* 0x00000004e0667c10 */ /* 0x002fc8000ff3e0ff */
[----:B------:R-:W-:-:S05]  /*5e60*/  IADD3.X R103, R225, UR5, RZ, P1, !PT ;  /* 0x00000005e1677c10 */ /* 0x000fca0008ffe4ff */
[----:B------:R-:W3:Y:S04]  /*5e70*/  @!P0 LDG.E.U16 R174, [R102.64] ;  /* 0x0000000866ae8981 */ /* 0x000ee8000c1e1500 */
[----:B------:R-:W-:Y:S04]  /*5e80*/  STS.U16 [R228+0x1180], R175 ;  /* 0x001180afe4007388 */ /* 0x000fe80000000400 */
[----:B------:R-:W-:Y:S04]  /*5e90*/  STS.U16 [R228+0x1380], R5 ;  /* 0x00138005e4007388 */ /* 0x000fe80000000400 */
[----:B------:R-:W-:Y:S04]  /*5ea0*/  STS.U16 [R228+0x1580], R184 ;  /* 0x001580b8e4007388 */ /* 0x000fe80000000400 */
[----:B------:R-:W-:Y:S04]  /*5eb0*/  STS.U16 [R228+0x1780], R183 ;  /* 0x001780b7e4007388 */ /* 0x000fe80000000400 */
[----:B------:R-:W-:Y:S04]  /*5ec0*/  STS.U16 [R228+0x1980], R182 ;  /* 0x001980b6e4007388 */ /* 0x000fe80000000400 */
[----:B------:R-:W-:Y:S04]  /*5ed0*/  STS.U16 [R228+0x1b80], R181 ;  /* 0x001b80b5e4007388 */ /* 0x000fe80000000400 */
[----:B------:R-:W-:Y:S04]  /*5ee0*/  STS.U16 [R228+0x1d80], R180 ;  /* 0x001d80b4e4007388 */ /* 0x000fe80000000400 */
[----:B------:R-:W-:Y:S04]  /*5ef0*/  STS.U16 [R228+0x1f80], R179 ;  /* 0x001f80b3e4007388 */ /* 0x000fe80000000400 */
[----:B--2---:R-:W-:Y:S04]  /*5f00*/  STS.U16 [R4+0x3800], R178 ;  /* 0x003800b204007388 */ /* 0x004fe80000000400 */
[----:B------:R-:W-:Y:S04]  /*5f10*/  STS.U16 [R4+0x3000], R188 ;  /* 0x003000bc04007388 */ /* 0x000fe80000000400 */
[----:B------:R-:W-:Y:S04]  /*5f20*/  STS.U16 [R4+0x2800], R207 ;  /* 0x002800cf04007388 */ /* 0x000fe80000000400 */
[----:B------:R-:W-:Y:S04]  /*5f30*/  STS.U16 [R4+0x2000], R205 ;  /* 0x002000cd04007388 */ /* 0x000fe80000000400 */
[----:B-----5:R-:W-:Y:S04]  /*5f40*/  STS.U16 [R4+0x3880], R186 ;  /* 0x003880ba04007388 */ /* 0x020fe80000000400 */
[----:B------:R-:W-:Y:S04]  /*5f50*/  STS.U16 [R4+0x3080], R214 ;  /* 0x003080d604007388 */ /* 0x000fe80000000400 */
[----:B----4-:R-:W-:Y:S01]  /*5f60*/  STS.U16 [R4+0x2880], R194 ;  /* 0x002880c204007388 */ /* 0x010fe20000000400 */
[----:B------:R-:W-:-:S03]  /*5f70*/  LOP3.LUT R195, R2, 0x40, RZ, 0x3c, !PT ;  /* 0x0000004002c37812 */ /* 0x000fc600078e3cff */
[----:B---3--:R-:W-:Y:S04]  /*5f80*/  STS.U16 [R4+0x2080], R143 ;  /* 0x0020808f04007388 */ /* 0x008fe80000000400 */
        /* <DEDUP_REMOVED lines=56> */
[----:B------:R-:W-:Y:S06]  /*6310*/  BAR.SYNC.DEFER_BLOCKING 0x0 ;  /* 0x0000000000007b1d */ /* 0x000fec0000010000 */
[----:B------:R-:W-:Y:S04]  /*6320*/  LDSM.16.MT88.4 R104, [R3] ;  /* 0x000000000368783b */ /* 0x000fe80000004200 */
[----:B------:R-:W0:Y:S04]  /*6330*/  LDSM.16.M88.4 R108, [R2+0x2000] ;  /* 0x00200000026c783b */ /* 0x000e280000000200 */
[----:B------:R-:W1:Y:S04]  /*6340*/  LDSM.16.M88.4 R112, [R2+0x3000] ;  /* 0x003000000270783b */ /* 0x000e680000000200 */
[----:B------:R-:W2:Y:S04]  /*6350*/  LDSM.16.MT88.4 R100, [R231] ;  /* 0x00000000e764783b */ /* 0x000ea80000004200 */
[----:B------:R-:W3:Y:S04]  /*6360*/  LDSM.16.MT88.4 R116, [R3+0x400] ;  /* 0x000400000374783b */ /* 0x000ee80000004200 */
[----:B------:R-:W4:Y:S04]  /*6370*/  LDSM.16.MT88.4 R120, [R231+0x400] ;  /* 0x00040000e778783b */ /* 0x000f280000004200 */
[----:B------:R-:W-:Y:S04]  /*6380*/  LDSM.16.MT88.4 R140, [R3+0x800] ;  /* 0x00080000038c783b */ /* 0x000fe80000004200 */
[----:B------:R-:W-:Y:S01]  /*6390*/  LDSM.16.MT88.4 R124, [R231+0x800] ;  /* 0x00080000e77c783b */ /* 0x000fe20000004200 */
[C---:B0-----:R-:W-:Y:S08]  /*63a0*/  HMMA.16816.F32.BF16 R144, R104.reuse, R108, R144 ;  /* 0x0000006c6890723c */ /* 0x041ff00000041890 */
[----:B-1----:R-:W-:Y:S01]  /*63b0*/  HMMA.16816.F32.BF16 R136, R104, R112, R136 ;  /* 0x000000706888723c */ /* 0x002fe20000041888 */
[----:B------:R-:W0:Y:S07]  /*63c0*/  LDSM.16.M88.4 R104, [R195+0x2000] ;  /* 0x00200000c368783b */ /* 0x000e2e0000000200 */
[C---:B--2---:R-:W-:Y:S08]  /*63d0*/  HMMA.16816.F32.BF16 R132, R100.reuse, R108, R132 ;  /* 0x0000006c6484723c */ /* 0x044ff00000041884 */
[----:B------:R-:W-:Y:S01]  /*63e0*/  HMMA.16816.F32.BF16 R128, R100, R112, R128 ;  /* 0x000000706480723c */ /* 0x000fe20000041880 */
[----:B------:R-:W1:Y:S07]  /*63f0*/  LDSM.16.M88.4 R100, [R195+0x3000] ;  /* 0x00300000c364783b */ /* 0x000e6e0000000200 */
[C---:B---3--:R-:W-:Y:S08]  /*6400*/  HMMA.16816.F32.BF16 R144, R116.reuse, R110, R144 ;  /* 0x0000006e7490723c */ /* 0x048ff00000041890 */
[----:B------:R-:W-:Y:S01]  /*6410*/  HMMA.16816.F32.BF16 R116, R116, R114, R136 ;  /* 0x000000727474723c */ /* 0x000fe20000041888 */
[----:B------:R-:W2:Y:S07]  /*6420*/  LDSM.16.MT88.4 R136, [R3+0xc00] ;  /* 0x000c00000388783b */ /* 0x000eae0000004200 */
[C---:B----4-:R-:W-:Y:S01]  /*6430*/  HMMA.16816.F32.BF16 R108, R120.reuse, R110, R132 ;  /* 0x0000006e786c723c */ /* 0x050fe20000041884 */
[----:B------:R-:W3:Y:S07]  /*6440*/  LDSM.16.MT88.4 R132, [R231+0xc00] ;  /* 0x000c0000e784783b */ /* 0x000eee0000004200 */
[----:B------:R-:W-:Y:S01]  /*6450*/  HMMA.16816.F32.BF16 R112, R120, R114, R128 ;  /* 0x000000727870723c */ /* 0x000fe20000041880 */
[----:B------:R-:W-:Y:S04]  /*6460*/  LDSM.16.M88.4 R120, [R2+0x2080] ;  /* 0x002080000278783b */ /* 0x000fe80000000200 */
[----:B------:R-:W-:Y:S03]  /*6470*/  LDSM.16.MT88.4 R128, [R231+0x1000] ;  /* 0x00100000e780783b */ /* 0x000fe60000004200 */
[C---:B0-----:R-:W-:Y:S08]  /*6480*/  HMMA.16816.F32.BF16 R144, R140.reuse, R104, R144 ;  /* 0x000000688c90723c */ /* 0x041ff00000041890 */
[----:B-1----:R-:W-:Y:S01]  /*6490*/  HMMA.16816.F32.BF16 R140, R140, R100, R116 ;  /* 0x000000648c8c723c */ /* 0x002fe20000041874 */
[----:B------:R-:W-:Y:S07]  /*64a0*/  LDSM.16.M88.4 R116, [R2+0x3080] ;  /* 0x003080000274783b */ /* 0x000fee0000000200 */
[C---:B------:R-:W-:Y:S08]  /*64b0*/  HMMA.16816.F32.BF16 R108, R124.reuse, R104, R108 ;  /* 0x000000687c6c723c */ /* 0x040ff0000004186c */
[----:B------:R-:W-:Y:S01]  /*64c0*/  HMMA.16816.F32.BF16 R124, R124, R100, R112 ;  /* 0x000000647c7c723c */ /* 0x000fe20000041870 */
[----:B------:R-:W0:Y:S07]  /*64d0*/  LDSM.16.MT88.4 R112, [R3+0x1000] ;  /* 0x001000000370783b */ /* 0x000e2e0000004200 */
[C---:B--2---:R-:W-:Y:S08]  /*64e0*/  HMMA.16816.F32.BF16 R140, R136.reuse, R102, R140 ;  /* 0x00000066888c723c */ /* 0x044ff0000004188c */
[-C--:B------:R-:W-:Y:S01]  /*64f0*/  HMMA.16816.F32.BF16 R144, R136, R106.reuse, R144 ;  /* 0x0000006a8890723c */ /* 0x080fe20000041890 */
[----:B------:R-:W-:Y:S07]  /*6500*/  LDSM.16.MT88.4 R136, [R231+0x1800] ;  /* 0x00180000e788783b */ /* 0x000fee0000004200 */
[C---:B---3--:R-:W-:Y:S01]  /*6510*/  HMMA.16816.F32.BF16 R108, R132.reuse, R106, R108 ;  /* 0x0000006a846c723c */ /* 0x048fe2000004186c */
[----:B------:R-:W-:Y:S07]  /*6520*/  LDSM.16.MT88.4 R104, [R231+0x1400] ;  /* 0x00140000e768783b */ /* 0x000fee0000004200 */
[----:B------:R-:W-:Y:S01]  /*6530*/  HMMA.16816.F32.BF16 R124, R132, R102, R124 ;  /* 0x00000066847c723c */ /* 0x000fe2000004187c */
[----:B------:R-:W1:Y:S04]  /*6540*/  LDSM.16.MT88.4 R100, [R3+0x1400] ;  /* 0x001400000364783b */ /* 0x000e680000004200 */
[----:B------:R-:W-:Y:S03]  /*6550*/  LDSM.16.MT88.4 R132, [R3+0x1800] ;  /* 0x001800000384783b */ /* 0x000fe60000004200 */
[C---:B0-----:R-:W-:Y:S08]  /*6560*/  HMMA.16816.F32.BF16 R140, R112.reuse, R116, R140 ;  /* 0x00000074708c723c */ /* 0x041ff0000004188c */
[-C--:B------:R-:W-:Y:S01]  /*6570*/  HMMA.16816.F32.BF16 R144, R112, R120.reuse, R144 ;  /* 0x000000787090723c */ /* 0x080fe20000041890 */
[----:B------:R-:W0:Y:S07]  /*6580*/  LDSM.16.M88.4 R112, [R195+0x2080] ;  /* 0x00208000c370783b */ /* 0x000e2e0000000200 */
[C---:B------:R-:W-:Y:S08]  /*6590*/  HMMA.16816.F32.BF16 R108, R128.reuse, R120, R108 ;  /* 0x00000078806c723c */ /* 0x040ff0000004186c */
[----:B------:R-:W-:Y:S01]  /*65a0*/  HMMA.16816.F32.BF16 R124, R128, R116, R124 ;  /* 0x00000074807c723c */ /* 0x000fe2000004187c */
[----:B------:R-:W2:Y:S07]  /*65b0*/  LDSM.16.M88.4 R128, [R195+0x3080] ;  /* 0x00308000c380783b */ /* 0x000eae0000000200 */
[C---:B-1----:R-:W-:Y:S08]  /*65c0*/  HMMA.16816.F32.BF16 R140, R100.reuse, R118, R140 ;  /* 0x00000076648c723c */ /* 0x042ff0000004188c */
[-C--:B------:R-:W-:Y:S01]  /*65d0*/  HMMA.16816.F32.BF16 R144, R100, R122.reuse, R144 ;  /* 0x0000007a6490723c */ /* 0x080fe20000041890 */
[----:B------:R-:W-:Y:S07]  /*65e0*/  LDSM.16.MT88.4 R100, [R231+0x1c00] ;  /* 0x001c0000e764783b */ /* 0x000fee0000004200 */
[C---:B------:R-:W-:Y:S08]  /*65f0*/  HMMA.16816.F32.BF16 R108, R104.reuse, R122, R108 ;  /* 0x0000007a686c723c */ /* 0x040ff0000004186c */
[----:B------:R-:W-:Y:S01]  /*6600*/  HMMA.16816.F32.BF16 R124, R104, R118, R124 ;  /* 0x00000076687c723c */ /* 0x000fe2000004187c */
[----:B------:R-:W1:Y:S07]  /*6610*/  LDSM.16.MT88.4 R104, [R3+0x1c00] ;  /* 0x001c00000368783b */ /* 0x000e6e0000004200 */
[C---:B0-----:R-:W-:Y:S08]  /*6620*/  HMMA.16816.F32.BF16 R144, R132.reuse, R112, R144 ;  /* 0x000000708490723c */ /* 0x041ff00000041890 */
[----:B--2---:R-:W-:Y:S08]  /*6630*/  HMMA.16816.F32.BF16 R140, R132, R128, R140 ;  /* 0x00000080848c723c */ /* 0x004ff0000004188c */
[C---:B------:R-:W-:Y:S08]  /*6640*/  HMMA.16816.F32.BF16 R108, R136.reuse, R112, R108 ;  /* 0x00000070886c723c */ /* 0x040ff0000004186c */
[----:B------:R-:W-:Y:S01]  /*6650*/  HMMA.16816.F32.BF16 R124, R136, R128, R124 ;  /* 0x00000080887c723c */ /* 0x000fe2000004187c */
[----:B------:R-:W-:-:S04]  /*6660*/  IADD3 R227, R227, -0x1, RZ ;  /* 0xffffffffe3e37810 */ /* 0x000fc80007ffe0ff */
[----:B------:R-:W-:Y:S01]  /*6670*/  ISETP.NE.U32.AND P0, PT, R227, RZ, PT ;  /* 0x000000ffe300720c */ /* 0x000fe20003f05070 */
[----:B------:R-:W-:Y:S01]  /*6680*/  IMAD.MOV.U32 R195, RZ, RZ, c[0x0][0x188] ;  /* 0x00006200ffc37624 */ /* 0x000fe200078e00ff */
[----:B------:R-:W-:Y:S01]  /*6690*/  UIADD3 UR7, UR7, -0x80, URZ ;  /* 0xffffff8007077890 */ /* 0x000fe2000fffe03f */
[----:B-1----:R-:W-:Y:S02]  /*66a0*/  HMMA.16816.F32.BF16 R136, R104, R130, R140 ;  /* 0x000000826888723c */ /* 0x002fe4000004188c */
[----:B------:R-:W-:Y:S01]  /*66b0*/  IMAD.SHL.U32 R195, R195, 0x80, RZ ;  /* 0x00000080c3c37824 */ /* 0x000fe200078e00ff */
[----:B------:R-:W-:-:S03]  /*66c0*/  UIMAD.WIDE UR4, UR6, 0x2, UR4 ;  /* 0x00000002060478a5 */ /* 0x000fc6000f8e0204 */
[----:B------:R-:W-:Y:S02]  /*66d0*/  IMAD.WIDE R96, R195, 0x2, R96 ;  /* 0x00000002c3607825 */ /* 0x000fe400078e0260 */
[-C--:B------:R-:W-:Y:S08]  /*66e0*/  HMMA.16816.F32.BF16 R144, R104, R114.reuse, R144 ;  /* 0x000000726890723c */ /* 0x080ff00000041890 */
[C---:B------:R-:W-:Y:S08]  /*66f0*/  HMMA.16816.F32.BF16 R132, R100.reuse, R114, R108 ;  /* 0x000000726484723c */ /* 0x040ff0000004186c */
[----:B------:R-:W-:Y:S01]  /*6700*/  HMMA.16816.F32.BF16 R128, R100, R130, R124 ;  /* 0x000000826480723c */ /* 0x000fe2000004187c */
[----:B------:R-:W-:Y:S01]  /*6710*/  @!P0 CALL.REL.NOINC `(.L_x_1) ;  /* 0x0000001000008944 */ /* 0x000fe20003c00000 */
[----:B------:R-:W-:Y:S06]  /*6720*/  BRA `(.L_x_2) ;  /* 0xffffc9a000007947 */ /* 0x000fec000383ffff */
.L_x_1:
[----:B------:R-:W-:-:S06]  /*6730*/  NOP ;  /* 0x0000000000007918 */ /* 0x000fcc0000000000 */
[----:B------:R-:W-:-:S15]  /*6740*/  NOP ;  /* 0x0000000000007918 */ /* 0x000fde0000000000 */
[----:B------:R-:W-:-:S01]  /*6750*/  NOP ;  /* 0x0000000000007918 */ /* 0x000fc20000000000 */
[----:B------:R-:W-:Y:S02]  /*6760*/  F2FP.BF16.PACK_AB R131, R131, R135 ;  /* 0x000000878383723e */ /* 0x000fe400000010ff */
[----:B------:R-:W-:-:S02]  /*6770*/  F2FP.BF16.PACK_AB R130, R130, R134 ;  /* 0x000000868282723e */ /* 0x000fc400000010ff */
[----:B------:R-:W-:Y:S02]  /*6780*/  F2FP.BF16.PACK_AB R129, R129, R133 ;  /* 0x000000858181723e */ /* 0x000fe400000010ff */
[----:B------:R-:W-:Y:S02]  /*6790*/  F2FP.BF16.PACK_AB R128, R128, R132 ;  /* 0x000000848080723e */ /* 0x000fe400000010ff */
[----:B------:R-:W-:Y:S02]  /*67a0*/  F2FP.BF16.PACK_AB R139, R139, R147 ;  /* 0x000000938b8b723e */ /* 0x000fe400000010ff */
[----:B------:R-:W-:Y:S02]  /*67b0*/  F2FP.BF16.PACK_AB R138, R138, R146 ;  /* 0x000000928a8a723e */ /* 0x000fe400000010ff */
[----:B------:R-:W-:Y:S02]  /*67c0*/  F2FP.BF16.PACK_AB R137, R137, R145 ;  /* 0x000000918989723e */ /* 0x000fe400000010ff */
[----:B------:R-:W-:-:S02]  /*67d0*/  F2FP.BF16.PACK_AB R136, R136, R144 ;  /* 0x000000908888723e */ /* 0x000fc400000010ff */
.L_x_0:
[----:B------:R-:W0:Y:S01]  /*67e0*/  S2R R2, SR_TID.X ;  /* 0x0000000000027919 */ /* 0x000e220000002100 */
[C---:B------:R-:W-:Y:S01]  /*67f0*/  ISETP.GE.AND P0, PT, R236.reuse, c[0x0][0x178], PT ;  /* 0x00005e00ec007a0c */ /* 0x040fe20003f06270 */
[----:B------:R-:W-:Y:S01]  /*6800*/  IMAD R236, R236, c[0x0][0x194], RZ ;  /* 0x00006500ecec7a24 */ /* 0x000fe200078e02ff */
[C-C-:B------:R-:W-:Y:S01]  /*6810*/  LOP3.LUT R13, R226.reuse, 0x1e, R0.reuse, 0xfe, !PT ;  /* 0x0000001ee20d7812 */ /* 0x140fe200078efe00 */
[----:B------:R-:W1:Y:S01]  /*6820*/  S2R R4, SR_TID.X ;  /* 0x0000000000047919 */ /* 0x000e620000002100 */
[----:B------:R-:W-:-:S02]  /*6830*/  LOP3.LUT R14, R226, 0x1c, R0, 0xfe, !PT ;  /* 0x0000001ce20e7812 */ /* 0x000fc400078efe00 */
[----:B------:R-:W-:Y:S01]  /*6840*/  LEA R24, P2, R236, c[0x0][0x170], 0x1 ;  /* 0x00005c00ec187a11 */ /* 0x000fe200078408ff */
[----:B------:R-:W-:Y:S01]  /*6850*/  BAR.SYNC.DEFER_BLOCKING 0x0 ;  /* 0x0000000000007b1d */ /* 0x000fe20000010000 */
[--C-:B------:R-:W-:Y:S02]  /*6860*/  LOP3.LUT R12, R226, 0x1a, R0.reuse, 0xfe, !PT ;  /* 0x0000001ae20c7812 */ /* 0x100fe400078efe00 */
[----:B------:R-:W-:Y:S02]  /*6870*/  LEA.HI.X.SX32 R236, R236, c[0x0][0x174], 0x1, P2 ;  /* 0x00005d00ecec7a11 */ /* 0x000fe400010f0eff */
[C-C-:B------:R-:W-:Y:S02]  /*6880*/  LOP3.LUT R15, R226.reuse, 0x18, R0.reuse, 0xfe, !PT ;  /* 0x00000018e20f7812 */ /* 0x140fe400078efe00 */
[C-C-:B------:R-:W-:Y:S02]  /*6890*/  LOP3.LUT R16, R226.reuse, 0x16, R0.reuse, 0xfe, !PT ;  /* 0x00000016e2107812 */ /* 0x140fe400078efe00 */
[----:B------:R-:W-:-:S02]  /*68a0*/  LOP3.LUT R17, R226, 0x14, R0, 0xfe, !PT ;  /* 0x00000014e2117812 */ /* 0x000fc400078efe00 */
[C-C-:B------:R-:W-:Y:S02]  /*68b0*/  LOP3.LUT R18, R226.reuse, 0x12, R0.reuse, 0xfe, !PT ;  /* 0x00000012e2127812 */ /* 0x140fe400078efe00 */
[C-C-:B------:R-:W-:Y:S02]  /*68c0*/  LOP3.LUT R19, R226.reuse, 0x10, R0.reuse, 0xfe, !PT ;  /* 0x00000010e2137812 */ /* 0x140fe400078efe00 */
[--C-:B------:R-:W-:Y:S02]  /*68d0*/  LOP3.LUT R11, R226, 0xe, R0.reuse, 0xfe, !PT ;  /* 0x0000000ee20b7812 */ /* 0x100fe400078efe00 */
[----:B0-----:R-:W-:Y:S02]  /*68e0*/  LOP3.LUT R2, R2, 0x1f, RZ, 0xc0, !PT ;  /* 0x0000001f02027812 */ /* 0x001fe400078ec0ff */
[----:B------:R-:W-:Y:S01]  /*68f0*/  LOP3.LUT R10, R226, 0xc, R0, 0xfe, !PT ;  /* 0x0000000ce20a7812 */ /* 0x000fe200078efe00 */
[C---:B-1----:R-:W-:Y:S01]  /*6900*/  IMAD.SHL.U32 R3, R4.reuse, 0x10, RZ ;  /* 0x0000001004037824 */ /* 0x042fe200078e00ff */
[----:B------:R-:W-:-:S02]  /*6910*/  LOP3.LUT R8, R4, 0x20, RZ, 0xc0, !PT ;  /* 0x0000002004087812 */ /* 0x000fc400078ec0ff */
[----:B------:R-:W-:Y:S02]  /*6920*/  LOP3.LUT R5, R4, 0x18, RZ, 0xc0, !PT ;  /* 0x0000001804057812 */ /* 0x000fe400078ec0ff */
[----:B------:R-:W-:Y:S01]  /*6930*/  LOP3.LUT R4, R3, 0x70, RZ, 0xc0, !PT ;  /* 0x0000007003047812 */ /* 0x000fe200078ec0ff */
[----:B------:R-:W-:-:S04]  /*6940*/  IMAD R7, R8, 0x2, R2 ;  /* 0x0000000208077824 */ /* 0x000fc800078e0202 */
[----:B------:R-:W-:Y:S01]  /*6950*/  IMAD.SHL.U32 R2, R7, 0x4, RZ ;  /* 0x0000000407027824 */ /* 0x000fe200078e00ff */
[----:B------:R-:W-:Y:S01]  /*6960*/  STS [R7.X4], R136 ;  /* 0x0000008807007388 */ /* 0x000fe20000004800 */
[----:B------:R-:W-:-:S03]  /*6970*/  IMAD R6, R5, 0x40, R4 ;  /* 0x0000004005067824 */ /* 0x000fc600078e0204 */
[C---:B------:R-:W-:Y:S01]  /*6980*/  LOP3.LUT R3, R2.reuse, 0x4, RZ, 0x3c, !PT ;  /* 0x0000000402037812 */ /* 0x040fe200078e3cff */
[----:B------:R0:W-:Y:S01]  /*6990*/  STS [R7.X4+0x80], R137 ;  /* 0x0000808907007388 */ /* 0x0001e20000004800 */
[C---:B------:R-:W-:Y:S02]  /*69a0*/  LOP3.LUT R4, R2.reuse, 0x8, RZ, 0x3c, !PT ;  /* 0x0000000802047812 */ /* 0x040fe400078e3cff */
[----:B------:R-:W-:Y:S01]  /*69b0*/  LOP3.LUT R2, R2, 0xc, RZ, 0x3c, !PT ;  /* 0x0000000c02027812 */ /* 0x000fe200078e3cff */
[----:B------:R-:W-:Y:S01]  /*69c0*/  STS [R3+0x200], R138 ;  /* 0x0002008a03007388 */ /* 0x000fe20000000800 */
[----:B------:R-:W-:-:S03]  /*69d0*/  LEA.HI R6, R5, R6, RZ, 0x1f ;  /* 0x0000000605067211 */ /* 0x000fc600078ff8ff */
[----:B------:R1:W-:Y:S02]  /*69e0*/  STS [R3+0x280], R139 ;  /* 0x0002808b03007388 */ /* 0x0003e40000000800 */
[----:B------:R-:W-:Y:S01]  /*69f0*/  IMAD R9, R8, 0x4, R6 ;  /* 0x0000000408097824 */ /* 0x000fe200078e0206 */
[C-C-:B------:R-:W-:Y:S01]  /*6a00*/  LOP3.LUT R8, R226.reuse, 0xa, R0.reuse, 0xfe, !PT ;  /* 0x0000000ae2087812 */ /* 0x140fe200078efe00 */
[----:B------:R-:W-:Y:S01]  /*6a10*/  STS [R4+0x400], R128 ;  /* 0x0004008004007388 */ /* 0x000fe20000000800 */
[C---:B0-----:R-:W-:Y:S02]  /*6a20*/  LOP3.LUT R7, R226.reuse, 0x8, R0, 0xfe, !PT ;  /* 0x00000008e2077812 */ /* 0x041fe400078efe00 */
[C---:B------:R-:W-:Y:S01]  /*6a30*/  LOP3.LUT R20, R9.reuse, 0x4, RZ, 0x3c, !PT ;  /* 0x0000000409147812 */ /* 0x040fe200078e3cff */
[----:B------:R-:W-:Y:S01]  /*6a40*/  STS [R4+0x480], R129 ;  /* 0x0004808104007388 */ /* 0x000fe20000000800 */
[C---:B------:R-:W-:Y:S02]  /*6a50*/  LOP3.LUT R21, R9.reuse, 0x8, RZ, 0x3c, !PT ;  /* 0x0000000809157812 */ /* 0x040fe400078e3cff */
[----:B------:R-:W-:Y:S01]  /*6a60*/  LOP3.LUT R22, R9, 0xc, RZ, 0x3c, !PT ;  /* 0x0000000c09167812 */ /* 0x000fe200078e3cff */
[----:B------:R-:W-:Y:S01]  /*6a70*/  STS [R2+0x600], R130 ;  /* 0x0006008202007388 */ /* 0x000fe20000000800 */
[----:B-1----:R-:W-:-:S02]  /*6a80*/  LOP3.LUT R3, R226, R0, RZ, 0xfc, !PT ;  /* 0x00000000e2037212 */ /* 0x002fc400078efcff */
[C-C-:B------:R-:W-:Y:S01]  /*6a90*/  LOP3.LUT R6, R226.reuse, 0x6, R0.reuse, 0xfe, !PT ;  /* 0x00000006e2067812 */ /* 0x140fe200078efe00 */
[----:B------:R0:W-:Y:S04]  /*6aa0*/  STS [R2+0x680], R131 ;  /* 0x0006808302007388 */ /* 0x0001e80000000800 */
[----:B------:R-:W-:Y:S01]  /*6ab0*/  BAR.SYNC.DEFER_BLOCKING 0x0 ;  /* 0x0000000000007b1d */ /* 0x000fe20000010000 */
[C---:B------:R-:W-:Y:S01]  /*6ac0*/  ISETP.LT.AND P1, PT, R3.reuse, c[0x0][0x17c], !P0 ;  /* 0x00005f0003007a0c */ /* 0x040fe20004721270 */
[----:B------:R-:W-:Y:S01]  /*6ad0*/  IMAD R3, R3, c[0x0][0x198], RZ ;  /* 0x0000660003037a24 */ /* 0x000fe200078e02ff */
[C-C-:B0-----:R-:W-:Y:S02]  /*6ae0*/  LOP3.LUT R2, R226.reuse, 0x2, R0.reuse, 0xfe, !PT ;  /* 0x00000002e2027812 */ /* 0x141fe400078efe00 */
[----:B------:R-:W-:-:S02]  /*6af0*/  LOP3.LUT R0, R226, 0x4, R0, 0xfe, !PT ;  /* 0x00000004e2007812 */ /* 0x000fc400078efe00 */
[C---:B------:R-:W-:Y:S01]  /*6b00*/  ISETP.LT.AND P4, PT, R2.reuse, c[0x0][0x17c], !P0 ;  /* 0x00005f0002007a0c */ /* 0x040fe20004781270 */
[----:B------:R-:W-:Y:S01]  /*6b10*/  IMAD R5, R2, c[0x0][0x198], RZ ;  /* 0x0000660002057a24 */ /* 0x000fe200078e02ff */
[----:B------:R-:W-:-:S04]  /*6b20*/  LEA R2, P2, R3, R24, 0x1 ;  /* 0x0000001803027211 */ /* 0x000fc800078408ff */
[----:B------:R-:W-:Y:S02]  /*6b30*/  LEA R4, P3, R5, R24, 0x1 ;  /* 0x0000001805047211 */ /* 0x000fe400078608ff */
[-C--:B------:R-:W-:Y:S02]  /*6b40*/  LEA.HI.X.SX32 R3, R3, R236.reuse, 0x1, P2 ;  /* 0x000000ec03037211 */ /* 0x080fe400010f0eff */
[----:B------:R-:W-:Y:S02]  /*6b50*/  LEA.HI.X.SX32 R5, R5, R236, 0x1, P3 ;  /* 0x000000ec05057211 */ /* 0x000fe400018f0eff */
[C---:B------:R-:W-:Y:S01]  /*6b60*/  ISETP.LT.AND P3, PT, R0.reuse, c[0x0][0x17c], !P0 ;  /* 0x00005f0000007a0c */ /* 0x040fe20004761270 */
[----:B------:R-:W-:Y:S01]  /*6b70*/  IMAD R0, R0, c[0x0][0x198], RZ ;  /* 0x0000660000007a24 */ /* 0x000fe200078e02ff */
[----:B------:R-:W0:Y:S04]  /*6b80*/  LDS R23, [R9] ;  /* 0x0000000009177984 */ /* 0x000e280000000800 */
[----:B------:R-:W1:Y:S04]  /*6b90*/  LDS R27, [R20] ;  /* 0x00000000141b7984 */ /* 0x000e680000000800 */
[----:B------:R-:W2:Y:S04]  /*6ba0*/  LDS R31, [R21] ;  /* 0x00000000151f7984 */ /* 0x000ea80000000800 */
[----:B------:R-:W3:Y:S04]  /*6bb0*/  LDS R33, [R22] ;  /* 0x0000000016217984 */ /* 0x000ee80000000800 */
[----:B------:R4:W5:Y:S04]  /*6bc0*/  LDS R25, [R9+0x100] ;  /* 0x0001000009197984 */ /* 0x0009680000000800 */
[----:B------:R4:W3:Y:S04]  /*6bd0*/  LDS R29, [R20+0x100] ;  /* 0x00010000141d7984 */ /* 0x0008e80000000800 */
[----:B------:R-:W3:Y:S01]  /*6be0*/  LDS R21, [R21+0x100] ;  /* 0x0001000015157984 */ /* 0x000ee20000000800 */
[----:B----4-:R-:W-:-:S03]  /*6bf0*/  IMAD R9, R6, c[0x0][0x198], RZ ;  /* 0x0000660006097a24 */ /* 0x010fc600078e02ff */
[----:B------:R-:W4:Y:S01]  /*6c00*/  LDS R35, [R22+0x100] ;  /* 0x0001000016237984 */ /* 0x000f220000000800 */
[----:B------:R-:W-:-:S03]  /*6c10*/  IMAD R20, R7, c[0x0][0x198], RZ ;  /* 0x0000660007147a24 */ /* 0x000fc600078e02ff */
[----:B0-----:R0:W-:Y:S01]  /*6c20*/  @P1 STG.E.U16 [R2.64], R23 ;  /* 0x0000001702001986 */ /* 0x0011e2000c101508 */
[----:B------:R-:W-:-:S03]  /*6c30*/  ISETP.LT.AND P1, PT, R7, c[0x0][0x17c], !P0 ;  /* 0x00005f0007007a0c */ /* 0x000fc60004721270 */
[----:B-1----:R1:W-:Y:S01]  /*6c40*/  @P4 STG.E.U16 [R4.64], R27 ;  /* 0x0000001b04004986 */ /* 0x0023e2000c101508 */
[----:B------:R-:W-:Y:S02]  /*6c50*/  ISETP.LT.AND P4, PT, R6, c[0x0][0x17c], !P0 ;  /* 0x00005f0006007a0c */ /* 0x000fe40004781270 */
[----:B------:R-:W-:-:S04]  /*6c60*/  LEA R6, P2, R0, R24, 0x1 ;  /* 0x0000001800067211 */ /* 0x000fc800078408ff */
[----:B------:R-:W-:Y:S01]  /*6c70*/  LEA.HI.X.SX32 R7, R0, R236, 0x1, P2 ;  /* 0x000000ec00077211 */ /* 0x000fe200010f0eff */
[C---:B------:R-:W-:Y:S01]  /*6c80*/  IMAD R0, R8.reuse, c[0x0][0x198], RZ ;  /* 0x0000660008007a24 */ /* 0x040fe200078e02ff */
[CC--:B0-----:R-:W-:Y:S02]  /*6c90*/  LEA R2, P5, R9.reuse, R24.reuse, 0x1 ;  /* 0x0000001809027211 */ /* 0x0c1fe400078a08ff */
[----:B------:R-:W-:Y:S01]  /*6ca0*/  ISETP.LT.AND P2, PT, R8, c[0x0][0x17c], !P0 ;  /* 0x00005f0008007a0c */ /* 0x000fe20004741270 */
[----:B--2---:R0:W-:Y:S01]  /*6cb0*/  @P3 STG.E.U16 [R6.64], R31 ;  /* 0x0000001f06003986 */ /* 0x0041e2000c101508 */
[-C--:B------:R-:W-:Y:S02]  /*6cc0*/  LEA R8, P3, R0, R24.reuse, 0x1 ;  /* 0x0000001800087211 */ /* 0x080fe400078608ff */
[----:B-1----:R-:W-:Y:S02]  /*6cd0*/  LEA R4, P6, R20, R24, 0x1 ;  /* 0x0000001814047211 */ /* 0x002fe400078c08ff */
[----:B------:R-:W-:-:S02]  /*6ce0*/  LEA.HI.X.SX32 R3, R9, R236, 0x1, P5 ;  /* 0x000000ec09037211 */ /* 0x000fc400028f0eff */
[-C--:B------:R-:W-:Y:S01]  /*6cf0*/  LEA.HI.X.SX32 R9, R0, R236.reuse, 0x1, P3 ;  /* 0x000000ec00097211 */ /* 0x080fe200018f0eff */
[----:B------:R-:W-:Y:S01]  /*6d00*/  IMAD R0, R10, c[0x0][0x198], RZ ;  /* 0x000066000a007a24 */ /* 0x000fe200078e02ff */
[----:B------:R-:W-:Y:S01]  /*6d10*/  LEA.HI.X.SX32 R5, R20, R236, 0x1, P6 ;  /* 0x000000ec14057211 */ /* 0x000fe200030f0eff */
[----:B---3--:R1:W-:Y:S01]  /*6d20*/  @P4 STG.E.U16 [R2.64], R33 ;  /* 0x0000002102004986 */ /* 0x0083e2000c101508 */
[----:B------:R-:W-:Y:S01]  /*6d30*/  ISETP.LT.AND P3, PT, R10, c[0x0][0x17c], !P0 ;  /* 0x00005f000a007a0c */ /* 0x000fe20004761270 */
[----:B0-----:R-:W-:Y:S01]  /*6d40*/  IMAD R7, R11, c[0x0][0x198], RZ ;  /* 0x000066000b077a24 */ /* 0x001fe200078e02ff */
[----:B------:R-:W-:Y:S01]  /*6d50*/  LEA R10, P4, R0, R24, 0x1 ;  /* 0x00000018000a7211 */ /* 0x000fe200078808ff */
[----:B-----5:R0:W-:Y:S01]  /*6d60*/  @P1 STG.E.U16 [R4.64], R25 ;  /* 0x0000001904001986 */ /* 0x0201e2000c101508 */
[C---:B------:R-:W-:Y:S01]  /*6d70*/  ISETP.LT.AND P1, PT, R19.reuse, c[0x0][0x17c], !P0 ;  /* 0x00005f0013007a0c */ /* 0x040fe20004721270 */
[----:B------:R-:W-:Y:S01]  /*6d80*/  IMAD R19, R19, c[0x0][0x198], RZ ;  /* 0x0000660013137a24 */ /* 0x000fe200078e02ff */
[----:B------:R-:W-:Y:S01]  /*6d90*/  PRMT R23, R23, 0x7632, R23 ;  /* 0x0000763217177816 */ /* 0x000fe20000000017 */
[----:B------:R-:W-:Y:S01]  /*6da0*/  @P2 STG.E.U16 [R8.64], R29 ;  /* 0x0000001d08002986 */ /* 0x000fe2000c101508 */
[----:B------:R-:W-:-:S02]  /*6db0*/  ISETP.LT.AND P2, PT, R11, c[0x0][0x17c], !P0 ;  /* 0x00005f000b007a0c */ /* 0x000fc40004741270 */
[----:B------:R-:W-:Y:S01]  /*6dc0*/  LEA.HI.X.SX32 R11, R0, R236, 0x1, P4 ;  /* 0x000000ec000b7211 */ /* 0x000fe200020f0eff */
[----:B------:R-:W-:Y:S01]  /*6dd0*/  IMAD R0, R12, c[0x0][0x198], RZ ;  /* 0x000066000c007a24 */ /* 0x000fe200078e02ff */
[C---:B------:R-:W-:Y:S01]  /*6de0*/  ISETP.LT.AND P4, PT, R18.reuse, c[0x0][0x17c], !P0 ;  /* 0x00005f0012007a0c */ /* 0x040fe20004781270 */
[----:B------:R-:W-:Y:S01]  /*6df0*/  IMAD R18, R18, c[0x0][0x198], RZ ;  /* 0x0000660012127a24 */ /* 0x000fe200078e02ff */
[-C--:B-1----:R-:W-:Y:S01]  /*6e00*/  LEA R2, P5, R7, R24.reuse, 0x1 ;  /* 0x0000001807027211 */ /* 0x082fe200078a08ff */
[----:B------:R1:W-:Y:S01]  /*6e10*/  @P3 STG.E.U16 [R10.64], R21 ;  /* 0x000000150a003986 */ /* 0x0003e2000c101508 */
[-C--:B0-----:R-:W-:Y:S02]  /*6e20*/  LEA R4, P3, R19, R24.reuse, 0x1 ;  /* 0x0000001813047211 */ /* 0x081fe400078608ff */
[----:B------:R-:W-:Y:S02]  /*6e30*/  LEA R6, P6, R18, R24, 0x1 ;  /* 0x0000001812067211 */ /* 0x000fe400078c08ff */
[----:B------:R-:W-:-:S02]  /*6e40*/  LEA.HI.X.SX32 R3, R7, R236, 0x1, P5 ;  /* 0x000000ec07037211 */ /* 0x000fc400028f0eff */
[-C--:B------:R-:W-:Y:S02]  /*6e50*/  LEA.HI.X.SX32 R5, R19, R236.reuse, 0x1, P3 ;  /* 0x000000ec13057211 */ /* 0x080fe400018f0eff */
[----:B------:R-:W-:Y:S01]  /*6e60*/  PRMT R27, R27, 0x7632, R27 ;  /* 0x000076321b1b7816 */ /* 0x000fe2000000001b */
[----:B----4-:R0:W-:Y:S01]  /*6e70*/  @P2 STG.E.U16 [R2.64], R35 ;  /* 0x0000002302002986 */ /* 0x0101e2000c101508 */
[----:B------:R-:W-:Y:S01]  /*6e80*/  LEA.HI.X.SX32 R7, R18, R236, 0x1, P6 ;  /* 0x000000ec12077211 */ /* 0x000fe200030f0eff */
[----:B-1----:R-:W-:Y:S01]  /*6e90*/  IMAD R11, R14, c[0x0][0x198], RZ ;  /* 0x000066000e0b7a24 */ /* 0x002fe200078e02ff */
[C---:B------:R-:W-:Y:S01]  /*6ea0*/  ISETP.LT.AND P3, PT, R15.reuse, c[0x0][0x17c], !P0 ;  /* 0x00005f000f007a0c */ /* 0x040fe20004761270 */
[----:B------:R1:W-:Y:S01]  /*6eb0*/  @P1 STG.E.U16 [R4.64], R23 ;  /* 0x0000001704001986 */ /* 0x0003e2000c101508 */
[----:B------:R-:W-:Y:S01]  /*6ec0*/  IMAD R15, R15, c[0x0][0x198], RZ ;  /* 0x000066000f0f7a24 */ /* 0x000fe200078e02ff */
[C---:B------:R-:W-:Y:S01]  /*6ed0*/  ISETP.LT.AND P5, PT, R17.reuse, c[0x0][0x17c], !P0 ;  /* 0x00005f0011007a0c */ /* 0x040fe200047a1270 */
[----:B------:R-:W-:Y:S01]  /*6ee0*/  IMAD R17, R17, c[0x0][0x198], RZ ;  /* 0x0000660011117a24 */ /* 0x000fe200078e02ff */
[----:B------:R2:W-:Y:S01]  /*6ef0*/  @P4 STG.E.U16 [R6.64], R27 ;  /* 0x0000001b06004986 */ /* 0x0005e2000c101508 */
[C---:B------:R-:W-:Y:S01]  /*6f00*/  ISETP.LT.AND P4, PT, R16.reuse, c[0x0][0x17c], !P0 ;  /* 0x00005f0010007a0c */ /* 0x040fe20004781270 */
[----:B------:R-:W-:Y:S01]  /*6f10*/  IMAD R16, R16, c[0x0][0x198], RZ ;  /* 0x0000660010107a24 */ /* 0x000fe200078e02ff */
[----:B------:R-:W-:Y:S01]  /*6f20*/  PRMT R31, R31, 0x7632, R31 ;  /* 0x000076321f1f7816 */ /* 0x000fe2000000001f */
[----:B------:R-:W-:Y:S01]  /*6f30*/  IMAD R18, R13, c[0x0][0x198], RZ ;  /* 0x000066000d127a24 */ /* 0x000fe200078e02ff */
[----:B0-----:R-:W-:-:S02]  /*6f40*/  LEA R2, P6, R17, R24, 0x1 ;  /* 0x0000001811027211 */ /* 0x001fc400078c08ff */
[----:B------:R-:W-:Y:S02]  /*6f50*/  PRMT R33, R33, 0x7632, R33 ;  /* 0x0000763221217816 */ /* 0x000fe40000000021 */
[C---:B-1----:R-:W-:Y:S02]  /*6f60*/  LEA R4, P1, R16.reuse, R24, 0x1 ;  /* 0x0000001810047211 */ /* 0x042fe400078208ff */
[----:B------:R-:W-:Y:S02]  /*6f70*/  LEA.HI.X.SX32 R3, R17, R236, 0x1, P6 ;  /* 0x000000ec11037211 */ /* 0x000fe400030f0eff */
[----:B--2---:R-:W-:Y:S02]  /*6f80*/  LEA R6, P2, R15, R24, 0x1 ;  /* 0x000000180f067211 */ /* 0x004fe400078408ff */
[----:B------:R-:W-:Y:S01]  /*6f90*/  LEA.HI.X.SX32 R5, R16, R236, 0x1, P1 ;  /* 0x000000ec10057211 */ /* 0x000fe200008f0eff */
[----:B------:R0:W-:Y:S01]  /*6fa0*/  @P5 STG.E.U16 [R2.64], R31 ;  /* 0x0000001f02005986 */ /* 0x0001e2000c101508 */
[----:B------:R-:W-:-:S02]  /*6fb0*/  LEA R10, P1, R11, R24, 0x1 ;  /* 0x000000180b0a7211 */ /* 0x000fc400078208ff */
[-C--:B------:R-:W-:Y:S01]  /*6fc0*/  LEA.HI.X.SX32 R7, R15, R236.reuse, 0x1, P2 ;  /* 0x000000ec0f077211 */ /* 0x080fe200010f0eff */
[----:B------:R1:W-:Y:S01]  /*6fd0*/  @P4 STG.E.U16 [R4.64], R33 ;  /* 0x0000002104004986 */ /* 0x0003e2000c101508 */
[----:B------:R-:W-:Y:S02]  /*6fe0*/  ISETP.LT.AND P2, PT, R12, c[0x0][0x17c], !P0 ;  /* 0x00005f000c007a0c */ /* 0x000fe40004741270 */
[----:B------:R-:W-:Y:S02]  /*6ff0*/  LEA.HI.X.SX32 R11, R11, R236, 0x1, P1 ;  /* 0x000000ec0b0b7211 */ /* 0x000fe400008f0eff */
[----:B------:R-:W-:Y:S02]  /*7000*/  ISETP.LT.AND P1, PT, R14, c[0x0][0x17c], !P0 ;  /* 0x00005f000e007a0c */ /* 0x000fe40004721270 */
[----:B------:R-:W-:Y:S02]  /*7010*/  ISETP.LT.AND P0, PT, R13, c[0x0][0x17c], !P0 ;  /* 0x00005f000d007a0c */ /* 0x000fe40004701270 */
[----:B------:R-:W-:-:S02]  /*7020*/  LEA R8, P6, R0, R24, 0x1 ;  /* 0x0000001800087211 */ /* 0x000fc400078c08ff */
[----:B0-----:R-:W-:Y:S02]  /*7030*/  PRMT R3, R25, 0x7632, R3 ;  /* 0x0000763219037816 */ /* 0x001fe40000000003 */
[----:B------:R-:W-:Y:S02]  /*7040*/  LEA.HI.X.SX32 R9, R0, R236, 0x1, P6 ;  /* 0x000000ec00097211 */ /* 0x000fe400030f0eff */
[----:B------:R-:W-:Y:S01]  /*7050*/  PRMT R29, R29, 0x7632, R29 ;  /* 0x000076321d1d7816 */ /* 0x000fe2000000001d */
[----:B------:R0:W-:Y:S01]  /*7060*/  @P3 STG.E.U16 [R6.64], R3 ;  /* 0x0000000306003986 */ /* 0x0001e2000c101508 */
[----:B-1----:R-:W-:Y:S02]  /*7070*/  PRMT R5, R21, 0x7632, R5 ;  /* 0x0000763215057816 */ /* 0x002fe40000000005 */
[C---:B------:R-:W-:Y:S01]  /*7080*/  LEA R12, P6, R18.reuse, R24, 0x1 ;  /* 0x00000018120c7211 */ /* 0x040fe200078c08ff */
[----:B------:R0:W-:Y:S03]  /*7090*/  @P2 STG.E.U16 [R8.64], R29 ;  /* 0x0000001d08002986 */ /* 0x0001e6000c101508 */
[----:B------:R-:W-:Y:S01]  /*70a0*/  LEA.HI.X.SX32 R13, R18, R236, 0x1, P6 ;  /* 0x000000ec120d7211 */ /* 0x000fe200030f0eff */
[----:B------:R0:W-:Y:S01]  /*70b0*/  @P1 STG.E.U16 [R10.64], R5 ;  /* 0x000000050a001986 */ /* 0x0001e2000c101508 */
[----:B------:R-:W-:Y:S07]  /*70c0*/  @!P0 EXIT ;  /* 0x000000000000894d */ /* 0x000fee0003800000 */
[----:B0-----:R-:W-:-:S05]  /*70d0*/  PRMT R6, R35, 0x7632, R6 ;  /* 0x0000763223067816 */ /* 0x001fca0000000006 */
[----:B------:R-:W-:Y:S01]  /*70e0*/  STG.E.U16 [R12.64], R6 ;  /* 0x000000060c007986 */ /* 0x000fe2000c101508 */
[----:B------:R-:W-:Y:S05]  /*70f0*/  EXIT ;  /* 0x000000000000794d */ /* 0x000fea0003800000 */
.L_x_3:
[----:B------:R-:W-:-:S00]  /*7100*/  BRA `(.L_x_3) ;  /* 0xfffffff000007947 */ /* 0x000fc0000383ffff */
[----:B------:R-:W-:-:S00]  /*7110*/  NOP ;  /* 0x0000000000007918 */ /* 0x000fc00000000000 */
        /* <DEDUP_REMOVED lines=14> */
.L_x_4:


//--------------------- .nv.shared.matmul_kernel  --------------------------
	.section	.nv.shared.matmul_kernel,"aw",@nobits
	.sectionflags	@""
	.align	16
